def matmul_kernel(
    a_ptr,
    b_ptr,
    c_ptr,
    M,
    N,
    K,
    stride_am,
    stride_ak,
    stride_bk,
    stride_bn,
    stride_cm,
    stride_cn,
    BLOCK_M: tl.constexpr,
    BLOCK_N: tl.constexpr,
    BLOCK_K: tl.constexpr,
    GROUP_M: tl.constexpr,
):
    pid = tl.program_id(axis=0)
    num_pid_m = tl.cdiv(M, BLOCK_M)
    num_pid_n = tl.cdiv(N, BLOCK_N)
    num_pid_in_group = GROUP_M * num_pid_n
    group_id = pid // num_pid_in_group
    first_pid_m = group_id * GROUP_M
    group_size_m = min(num_pid_m - first_pid_m, GROUP_M)
    pid_m = first_pid_m + ((pid % num_pid_in_group) % group_size_m)
    pid_n = (pid % num_pid_in_group) // group_size_m

    offs_am = (pid_m * BLOCK_M + tl.arange(0, BLOCK_M)) % M
    offs_bn = (pid_n * BLOCK_N + tl.arange(0, BLOCK_N)) % N
    offs_k = tl.arange(0, BLOCK_K)
    a_ptrs = a_ptr + offs_am[:, None] * stride_am + offs_k[None, :] * stride_ak
    b_ptrs = b_ptr + offs_k[:, None] * stride_bk + offs_bn[None, :] * stride_bn

    acc = tl.zeros((BLOCK_M, BLOCK_N), dtype=tl.float32)
    for kk in range(0, tl.cdiv(K, BLOCK_K)):
        a = tl.load(a_ptrs, mask=offs_k[None, :] < K - kk * BLOCK_K, other=0.0)
        b = tl.load(b_ptrs, mask=offs_k[:, None] < K - kk * BLOCK_K, other=0.0)
        acc = tl.dot(a, b, acc)
        a_ptrs += BLOCK_K * stride_ak
        b_ptrs += BLOCK_K * stride_bk

    c = acc.to(c_ptr.dtype.element_ty)
    offs_cm = pid_m * BLOCK_M + tl.arange(0, BLOCK_M)
    offs_cn = pid_n * BLOCK_N + tl.arange(0, BLOCK_N)
    c_ptrs = c_ptr + offs_cm[:, None] * stride_cm + offs_cn[None, :] * stride_cn
    mask = (offs_cm[:, None] < M) & (offs_cn[None, :] < N)
    tl.store(c_ptrs, c, mask=mask)

# config = {"BLOCK_K": 64, "BLOCK_M": 32, "BLOCK_N": 16, "GROUP_M": 8, "arch": "sm_90", "dtype": "fp8e4m3", "num_ctas": 1, "num_stages": 2, "num_warps": 2}
# arch = sm_90


// ===== COMPILED SASS (sm_90a) =====

	.target	sm_90a

	.elftype	@"ET_EXEC"


//--------------------- .note.nv.tkinfo           --------------------------
	.section	.note.nv.tkinfo,"",@"SHT_NOTE"
	.sectionflags	@"SHF_NOTE_NV_TKINFO"
	.tkinfo
        /*0018*/ 	.word	0x00000002
        /*0030*/ 	.string	""
        /*0030*/ 	.string	"ptxas"
        /*0030*/ 	.string	"Cuda compilation tools, release 13.0, V13.0.88"
        /*0030*/ 	.string	"Build cuda_13.0.r13.0/compiler.36424714_0"
        /*0030*/ 	.string	"-v  -suppress-debug-info  -lineinfo  -arch sm_90a "



//--------------------- .note.nv.cuinfo           --------------------------
	.section	.note.nv.cuinfo,"",@"SHT_NOTE"
	.sectionflags	@"SHF_NOTE_NV_CUINFO"
        /*0018*/ 	.short	0x0002
        /*001a*/ 	.short	0x005a
        /*001c*/ 	.short	0x0082
	.zero		2


//--------------------- .nv.info                  --------------------------
	.section	.nv.info,"",@"SHT_CUDA_INFO"
	.align	4


	//----- nvinfo : EIATTR_REGCOUNT
	.align		4
        /*0000*/ 	.byte	0x04, 0x2f
        /*0002*/ 	.short	(.L_1 - .L_0)
	.align		4
.L_0:
        /*0004*/ 	.word	index@(matmul_kernel)
        /*0008*/ 	.word	0x000000a7


	//----- nvinfo : EIATTR_FRAME_SIZE
	.align		4
.L_1:
        /*000c*/ 	.byte	0x04, 0x11
        /*000e*/ 	.short	(.L_3 - .L_2)
	.align		4
.L_2:
        /*0010*/ 	.word	index@(matmul_kernel)
        /*0014*/ 	.word	0x00000000


	//----- nvinfo : EIATTR_MIN_STACK_SIZE
	.align		4
.L_3:
        /*0018*/ 	.byte	0x04, 0x12
        /*001a*/ 	.short	(.L_5 - .L_4)
	.align		4
.L_4:
        /*001c*/ 	.word	index@(matmul_kernel)
        /*0020*/ 	.word	0x00000000
.L_5:


//--------------------- .nv.compat                --------------------------
	.section	.nv.compat,"",@"SHT_CUDA_COMPAT_INFO"
	.align	4
        /*0000*/ 	.byte	0x02, 0x09, 0x01, 0x00, 0x02, 0x02, 0x02, 0x00, 0x02, 0x05, 0x05, 0x00, 0x03, 0x07, 0x01, 0x01
        /*0010*/ 	.byte	0x02, 0x03, 0x00, 0x00, 0x02, 0x06, 0x01, 0x00, 0x04, 0x0b, 0x08, 0x00, 0x00, 0x00, 0x00, 0x00
        /*0020*/ 	.byte	0x00, 0x00, 0x00, 0x00


//--------------------- .nv.info.matmul_kernel    --------------------------
	.section	.nv.info.matmul_kernel,"",@"SHT_CUDA_INFO"
	.sectionflags	@""
	.align	4


	//----- nvinfo : EIATTR_CUDA_API_VERSION
	.align		4
        /*0000*/ 	.byte	0x04, 0x37
        /*0002*/ 	.short	(.L_7 - .L_6)
.L_6:
        /*0004*/ 	.word	0x00000082


	//----- nvinfo : EIATTR_KPARAM_INFO
	.align		4
.L_7:
        /*0008*/ 	.byte	0x04, 0x17
        /*000a*/ 	.short	(.L_9 - .L_8)
.L_8:
        /*000c*/ 	.word	0x00000000
        /*0010*/ 	.short	0x000d
        /*0012*/ 	.short	0x0048
        /*0014*/ 	.byte	0x00, 0xf4, 0x21, 0x00


	//----- nvinfo : EIATTR_KPARAM_INFO
	.align		4
.L_9:
        /*0018*/ 	.byte	0x04, 0x17
        /*001a*/ 	.short	(.L_11 - .L_10)
.L_10:
        /*001c*/ 	.word	0x00000000
        /*0020*/ 	.short	0x000c
        /*0022*/ 	.short	0x0040
        /*0024*/ 	.byte	0x00, 0xf4, 0x21, 0x00


	//----- nvinfo : EIATTR_KPARAM_INFO
	.align		4
.L_11:
        /*0028*/ 	.byte	0x04, 0x17
        /*002a*/ 	.short	(.L_13 - .L_12)
.L_12:
        /*002c*/ 	.word	0x00000000
        /*0030*/ 	.short	0x000b
        /*0032*/ 	.short	0x0038
        /*0034*/ 	.byte	0x00, 0xf0, 0x11, 0x00


	//----- nvinfo : EIATTR_KPARAM_INFO
	.align		4
.L_13:
        /*0038*/ 	.byte	0x04, 0x17
        /*003a*/ 	.short	(.L_15 - .L_14)
.L_14:
        /*003c*/ 	.word	0x00000000
        /*0040*/ 	.short	0x000a
        /*0042*/ 	.short	0x0034
        /*0044*/ 	.byte	0x00, 0xf0, 0x11, 0x00


	//----- nvinfo : EIATTR_KPARAM_INFO
	.align		4
.L_15:
        /*0048*/ 	.byte	0x04, 0x17
        /*004a*/ 	.short	(.L_17 - .L_16)
.L_16:
        /*004c*/ 	.word	0x00000000
        /*0050*/ 	.short	0x0009
        /*0052*/ 	.short	0x0030
        /*0054*/ 	.byte	0x00, 0xf0, 0x11, 0x00


	//----- nvinfo : EIATTR_KPARAM_INFO
	.align		4
.L_17:
        /*0058*/ 	.byte	0x04, 0x17
        /*005a*/ 	.short	(.L_19 - .L_18)
.L_18:
        /*005c*/ 	.word	0x00000000
        /*0060*/ 	.short	0x0008
        /*0062*/ 	.short	0x002c
        /*0064*/ 	.byte	0x00, 0xf0, 0x11, 0x00


	//----- nvinfo : EIATTR_KPARAM_INFO
	.align		4
.L_19:
        /*0068*/ 	.byte	0x04, 0x17
        /*006a*/ 	.short	(.L_21 - .L_20)
.L_20:
        /*006c*/ 	.word	0x00000000
        /*0070*/ 	.short	0x0007
        /*0072*/ 	.short	0x0028
        /*0074*/ 	.byte	0x00, 0xf0, 0x11, 0x00


	//----- nvinfo : EIATTR_KPARAM_INFO
	.align		4
.L_21:
        /*0078*/ 	.byte	0x04, 0x17
        /*007a*/ 	.short	(.L_23 - .L_22)
.L_22:
        /*007c*/ 	.word	0x00000000
        /*0080*/ 	.short	0x0006
        /*0082*/ 	.short	0x0024
        /*0084*/ 	.byte	0x00, 0xf0, 0x11, 0x00


	//----- nvinfo : EIATTR_KPARAM_INFO
	.align		4
.L_23:
        /*0088*/ 	.byte	0x04, 0x17
        /*008a*/ 	.short	(.L_25 - .L_24)
.L_24:
        /*008c*/ 	.word	0x00000000
        /*0090*/ 	.short	0x0005
        /*0092*/ 	.short	0x0020
        /*0094*/ 	.byte	0x00, 0xf0, 0x11, 0x00


	//----- nvinfo : EIATTR_KPARAM_INFO
	.align		4
.L_25:
        /*0098*/ 	.byte	0x04, 0x17
        /*009a*/ 	.short	(.L_27 - .L_26)
.L_26:
        /*009c*/ 	.word	0x00000000
        /*00a0*/ 	.short	0x0004
        /*00a2*/ 	.short	0x001c
        /*00a4*/ 	.byte	0x00, 0xf0, 0x11, 0x00


	//----- nvinfo : EIATTR_KPARAM_INFO
	.align		4
.L_27:
        /*00a8*/ 	.byte	0x04, 0x17
        /*00aa*/ 	.short	(.L_29 - .L_28)
.L_28:
        /*00ac*/ 	.word	0x00000000
        /*00b0*/ 	.short	0x0003
        /*00b2*/ 	.short	0x0018
        /*00b4*/ 	.byte	0x00, 0xf0, 0x11, 0x00


	//----- nvinfo : EIATTR_KPARAM_INFO
	.align		4
.L_29:
        /*00b8*/ 	.byte	0x04, 0x17
        /*00ba*/ 	.short	(.L_31 - .L_30)
.L_30:
        /*00bc*/ 	.word	0x00000000
        /*00c0*/ 	.short	0x0002
        /*00c2*/ 	.short	0x0010
        /*00c4*/ 	.byte	0x00, 0xf4, 0x21, 0x00


	//----- nvinfo : EIATTR_KPARAM_INFO
	.align		4
.L_31:
        /*00c8*/ 	.byte	0x04, 0x17
        /*00ca*/ 	.short	(.L_33 - .L_32)
.L_32:
        /*00cc*/ 	.word	0x00000000
        /*00d0*/ 	.short	0x0001
        /*00d2*/ 	.short	0x0008
        /*00d4*/ 	.byte	0x00, 0xf4, 0x21, 0x00


	//----- nvinfo : EIATTR_KPARAM_INFO
	.align		4
.L_33:
        /*00d8*/ 	.byte	0x04, 0x17
        /*00da*/ 	.short	(.L_35 - .L_34)
.L_34:
        /*00dc*/ 	.word	0x00000000
        /*00e0*/ 	.short	0x0000
        /*00e2*/ 	.short	0x0000
        /*00e4*/ 	.byte	0x00, 0xf4, 0x21, 0x00


	//----- nvinfo : EIATTR_SPARSE_MMA_MASK
	.align		4
.L_35:
        /*00e8*/ 	.byte	0x03, 0x50
        /*00ea*/ 	.short	0x0000


	//----- nvinfo : EIATTR_MAXREG_COUNT
	.align		4
        /*00ec*/ 	.byte	0x03, 0x1b
        /*00ee*/ 	.short	0x00ff


	//----- nvinfo : EIATTR_NUM_BARRIERS
	.align		4
        /*00f0*/ 	.byte	0x02, 0x4c
        /*00f2*/ 	.byte	0x01
	.zero		1


	//----- nvinfo : EIATTR_MERCURY_ISA_VERSION
	.align		4
        /*00f4*/ 	.byte	0x03, 0x5f
        /*00f6*/ 	.short	0x0101


	//----- nvinfo : EIATTR_EXIT_INSTR_OFFSETS
	.align		4
        /*00f8*/ 	.byte	0x04, 0x1c
        /*00fa*/ 	.short	(.L_37 - .L_36)


	//   ....[0]....
.L_36:
        /*00fc*/ 	.word	0x00004100


	//   ....[1]....
        /*0100*/ 	.word	0x00004130


	//----- nvinfo : EIATTR_REQNTID
	.align		4
.L_37:
        /*0104*/ 	.byte	0x04, 0x10
        /*0106*/ 	.short	(.L_39 - .L_38)
.L_38:
        /*0108*/ 	.word	0x00000040
        /*010c*/ 	.word	0x00000001
        /*0110*/ 	.word	0x00000001


	//----- nvinfo : EIATTR_CBANK_PARAM_SIZE
	.align		4
.L_39:
        /*0114*/ 	.byte	0x03, 0x19
        /*0116*/ 	.short	0x0050


	//----- nvinfo : EIATTR_PARAM_CBANK
	.align		4
        /*0118*/ 	.byte	0x04, 0x0a
        /*011a*/ 	.short	(.L_41 - .L_40)
	.align		4
.L_40:
        /*011c*/ 	.word	index@(.nv.constant0.matmul_kernel)
        /*0120*/ 	.short	0x0210
        /*0122*/ 	.short	0x0050


	//----- nvinfo : EIATTR_SW_WAR
	.align		4
.L_41:
        /*0124*/ 	.byte	0x04, 0x36
        /*0126*/ 	.short	(.L_43 - .L_42)
.L_42:
        /*0128*/ 	.word	0x00000008
.L_43:


//--------------------- .nv.callgraph             --------------------------
	.section	.nv.callgraph,"",@"SHT_CUDA_CALLGRAPH"
	.align	4
	.sectionentsize	8
	.align		4
        /*0000*/ 	.word	0x00000000
	.align		4
        /*0004*/ 	.word	0xffffffff
	.align		4
        /*0008*/ 	.word	0x00000000
	.align		4
        /*000c*/ 	.word	0xfffffffe
	.align		4
        /*0010*/ 	.word	0x00000000
	.align		4
        /*0014*/ 	.word	0xfffffffd
	.align		4
        /*0018*/ 	.word	0x00000000
	.align		4
        /*001c*/ 	.word	0xfffffffc


//--------------------- .text.matmul_kernel       --------------------------
	.section	.text.matmul_kernel,"ax",@progbits
	.align	128
        .global         matmul_kernel
        .type           matmul_kernel,@function
        .size           matmul_kernel,(.L_x_3 - matmul_kernel)
        .other          matmul_kernel,@"STO_CUDA_ENTRY STV_DEFAULT"
matmul_kernel:
.text.matmul_kernel:
[----:B------:R-:W-:Y:S08]  /*0000*/  LDC R1, c[0x0][0x28] ;  /* 0x00000a00ff017b82 */ /* 0x000ff00000000800 */
[----:B------:R-:W0:Y:S01]  /*0010*/  LDC.64 R20, c[0x0][0x228] ;  /* 0x00008a00ff147b82 */ /* 0x000e220000000a00 */
[----:B------:R-:W1:Y:S01]  /*0020*/  S2R R5, SR_CTAID.X ;  /* 0x0000000000057919 */ /* 0x000e620000002500 */
[----:B------:R-:W-:Y:S01]  /*0030*/  ULDC UR4, c[0x0][0x230] ;  /* 0x00008c0000047ab9 */ /* 0x000fe20000000800 */
[----:B------:R-:W-:Y:S01]  /*0040*/  UMOV UR5, 0x400 ;  /* 0x0000040000057882 */ /* 0x000fe20000000000 */
[----:B------:R-:W-:Y:S01]  /*0050*/  UIADD3 UR4, UR4, 0x3f, URZ ;  /* 0x0000003f04047890 */ /* 0x000fe2000fffe03f */
[----:B------:R-:W2:Y:S01]  /*0060*/  S2R R18, SR_TID.X ;  /* 0x0000000000127919 */ /* 0x000ea20000002100 */
[----:B------:R-:W-:Y:S01]  /*0070*/  ULDC.64 UR8, c[0x0][0x208] ;  /* 0x0000820000087ab9 */ /* 0x000fe20000000a00 */
[----:B------:R-:W-:Y:S01]  /*0080*/  CS2R R52, SRZ ;  /* 0x0000000000347805 */ /* 0x000fe2000001ff00 */
[----:B------:R-:W3:Y:S01]  /*0090*/  S2UR UR6, SR_CgaCtaId ;  /* 0x00000000000679c3 */ /* 0x000ee20000008800 */
[----:B------:R-:W-:Y:S01]  /*00a0*/  UISETP.GE.AND UP0, UPT, UR4, 0x40, UPT ;  /* 0x000000400400788c */ /* 0x000fe2000bf06270 */
[----:B------:R-:W-:-:S02]  /*00b0*/  CS2R R54, SRZ ;  /* 0x0000000000367805 */ /* 0x000fc4000001ff00 */
[----:B------:R-:W-:Y:S02]  /*00c0*/  CS2R R48, SRZ ;  /* 0x0000000000307805 */ /* 0x000fe4000001ff00 */
[----:B------:R-:W-:Y:S01]  /*00d0*/  CS2R R50, SRZ ;  /* 0x0000000000327805 */ /* 0x000fe2000001ff00 */
[----:B0-----:R-:W-:-:S05]  /*00e0*/  VIADD R0, R21, 0xf ;  /* 0x0000000f15007836 */ /* 0x001fca0000000000 */
[----:B------:R-:W-:Y:S01]  /*00f0*/  SHF.R.S32.HI R3, RZ, 0x1f, R0 ;  /* 0x0000001fff037819 */ /* 0x000fe20000011400 */
[----:B---3--:R-:W-:-:S03]  /*0100*/  ULEA UR5, UR6, UR5, 0x18 ;  /* 0x0000000506057291 */ /* 0x008fc6000f8ec03f */
[----:B------:R-:W-:Y:S02]  /*0110*/  LEA.HI R3, R3, R0, RZ, 0x4 ;  /* 0x0000000003037211 */ /* 0x000fe400078f20ff */
[----:B-1----:R-:W-:Y:S02]  /*0120*/  IABS R8, R5 ;  /* 0x0000000500087213 */ /* 0x002fe40000000000 */
[----:B------:R-:W-:-:S05]  /*0130*/  SHF.R.S32.HI R3, RZ, 0x4, R3 ;  /* 0x00000004ff037819 */ /* 0x000fca0000011403 */
[----:B------:R-:W-:-:S05]  /*0140*/  IMAD.SHL.U32 R4, R3, 0x8, RZ ;  /* 0x0000000803047824 */ /* 0x000fca00078e00ff */
[-C--:B------:R-:W-:Y:S02]  /*0150*/  IABS R7, R4.reuse ;  /* 0x0000000400077213 */ /* 0x080fe40000000000 */
[----:B------:R-:W-:Y:S02]  /*0160*/  IABS R10, R4 ;  /* 0x00000004000a7213 */ /* 0x000fe40000000000 */
[----:B------:R-:W0:Y:S08]  /*0170*/  I2F.RP R0, R7 ;  /* 0x0000000700007306 */ /* 0x000e300000209400 */
[----:B0-----:R-:W0:Y:S02]  /*0180*/  MUFU.RCP R0, R0 ;  /* 0x0000000000007308 */ /* 0x001e240000001000 */
[----:B0-----:R-:W-:-:S02]  /*0190*/  VIADD R2, R0, 0xffffffe ;  /* 0x0ffffffe00027836 */ /* 0x001fc40000000000 */
[----:B------:R-:W-:-:S04]  /*01a0*/  IMAD.MOV R0, RZ, RZ, -R10 ;  /* 0x000000ffff007224 */ /* 0x000fc800078e0a0a */
[----:B------:R0:W1:Y:S02]  /*01b0*/  F2I.FTZ.U32.TRUNC.NTZ R3, R2 ;  /* 0x0000000200037305 */ /* 0x000064000021f000 */
[----:B0-----:R-:W-:Y:S02]  /*01c0*/  IMAD.MOV.U32 R2, RZ, RZ, RZ ;  /* 0x000000ffff027224 */ /* 0x001fe400078e00ff */
[----:B-1----:R-:W-:-:S04]  /*01d0*/  IMAD.MOV R6, RZ, RZ, -R3 ;  /* 0x000000ffff067224 */ /* 0x002fc800078e0a03 */
[----:B------:R-:W-:Y:S02]  /*01e0*/  IMAD R9, R6, R7, RZ ;  /* 0x0000000706097224 */ /* 0x000fe400078e02ff */
[----:B------:R-:W-:Y:S02]  /*01f0*/  IMAD.MOV.U32 R6, RZ, RZ, R8 ;  /* 0x000000ffff067224 */ /* 0x000fe400078e0008 */
[----:B------:R-:W-:-:S06]  /*0200*/  IMAD.HI.U32 R3, R3, R9, R2 ;  /* 0x0000000903037227 */ /* 0x000fcc00078e0002 */
[----:B------:R-:W-:-:S04]  /*0210*/  IMAD.HI.U32 R3, R3, R6, RZ ;  /* 0x0000000603037227 */ /* 0x000fc800078e00ff */
[----:B------:R-:W-:-:S05]  /*0220*/  IMAD R0, R3, R0, R6 ;  /* 0x0000000003007224 */ /* 0x000fca00078e0206 */
[----:B------:R-:W-:-:S13]  /*0230*/  ISETP.GT.U32.AND P1, PT, R7, R0, PT ;  /* 0x000000000700720c */ /* 0x000fda0003f24070 */
[----:B------:R-:W-:Y:S02]  /*0240*/  @!P1 IMAD.IADD R0, R0, 0x1, -R7 ;  /* 0x0000000100009824 */ /* 0x000fe400078e0a07 */
[----:B------:R-:W-:Y:S01]  /*0250*/  @!P1 VIADD R3, R3, 0x1 ;  /* 0x0000000103039836 */ /* 0x000fe20000000000 */
[----:B------:R-:W-:Y:S02]  /*0260*/  ISETP.NE.AND P1, PT, R4, RZ, PT ;  /* 0x000000ff0400720c */ /* 0x000fe40003f25270 */
[----:B------:R-:W-:Y:S02]  /*0270*/  ISETP.GE.U32.AND P0, PT, R0, R7, PT ;  /* 0x000000070000720c */ /* 0x000fe40003f06070 */
[----:B------:R-:W-:-:S04]  /*0280*/  LOP3.LUT R0, R5, R4, RZ, 0x3c, !PT ;  /* 0x0000000405007212 */ /* 0x000fc800078e3cff */
[----:B------:R-:W-:Y:S01]  /*0290*/  ISETP.GE.AND P2, PT, R0, RZ, PT ;  /* 0x000000ff0000720c */ /* 0x000fe20003f46270 */
[----:B------:R-:W-:-:S06]  /*02a0*/  VIADD R0, R20, 0x1f ;  /* 0x0000001f14007836 */ /* 0x000fcc0000000000 */
[----:B------:R-:W-:-:S04]  /*02b0*/  @P0 VIADD R3, R3, 0x1 ;  /* 0x0000000103030836 */ /* 0x000fc80000000000 */
[----:B------:R-:W-:Y:S01]  /*02c0*/  IMAD.MOV.U32 R2, RZ, RZ, R3 ;  /* 0x000000ffff027224 */ /* 0x000fe200078e0003 */
[----:B------:R-:W-:-:S03]  /*02d0*/  SHF.R.S32.HI R3, RZ, 0x1f, R0 ;  /* 0x0000001fff037819 */ /* 0x000fc60000011400 */
[----:B------:R-:W-:Y:S01]  /*02e0*/  @!P2 IMAD.MOV R2, RZ, RZ, -R2 ;  /* 0x000000ffff02a224 */ /* 0x000fe200078e0a02 */
[----:B------:R-:W-:Y:S02]  /*02f0*/  @!P1 LOP3.LUT R2, RZ, R4, RZ, 0x33, !PT ;  /* 0x00000004ff029212 */ /* 0x000fe400078e33ff */
[----:B------:R-:W-:-:S03]  /*0300*/  LEA.HI R3, R3, R0, RZ, 0x5 ;  /* 0x0000000003037211 */ /* 0x000fc600078f28ff */
[----:B------:R-:W-:Y:S02]  /*0310*/  IMAD.SHL.U32 R6, R2, 0x8, RZ ;  /* 0x0000000802067824 */ /* 0x000fe400078e00ff */
[----:B------:R-:W-:-:S03]  /*0320*/  IMAD.MOV R2, RZ, RZ, -R2 ;  /* 0x000000ffff027224 */ /* 0x000fc600078e0a02 */
[----:B------:R-:W-:Y:S01]  /*0330*/  LEA.HI.SX32 R3, R3, -R6, 0x1b ;  /* 0x8000000603037211 */ /* 0x000fe200078fdaff */
[----:B------:R-:W-:-:S03]  /*0340*/  IMAD R4, R4, R2, R5 ;  /* 0x0000000204047224 */ /* 0x000fc600078e0205 */
[----:B------:R-:W-:Y:S02]  /*0350*/  VIMNMX R11, R3, 0x8, PT ;  /* 0x00000008030b7848 */ /* 0x000fe40003fe0100 */
[----:B------:R-:W-:Y:S02]  /*0360*/  IABS R9, R4 ;  /* 0x0000000400097213 */ /* 0x000fe40000000000 */
[----:B------:R-:W-:-:S04]  /*0370*/  IABS R7, R11 ;  /* 0x0000000b00077213 */ /* 0x000fc80000000000 */
[----:B------:R-:W0:Y:S08]  /*0380*/  I2F.RP R0, R7 ;  /* 0x0000000700007306 */ /* 0x000e300000209400 */
[----:B0-----:R-:W0:Y:S02]  /*0390*/  MUFU.RCP R0, R0 ;  /* 0x0000000000007308 */ /* 0x001e240000001000 */
[----:B0-----:R-:W-:-:S06]  /*03a0*/  VIADD R3, R0, 0xffffffe ;  /* 0x0ffffffe00037836 */ /* 0x001fcc0000000000 */
[----:B------:R-:W0:Y:S02]  /*03b0*/  F2I.FTZ.U32.TRUNC.NTZ R3, R3 ;  /* 0x0000000300037305 */ /* 0x000e24000021f000 */
[----:B0-----:R-:W-:-:S04]  /*03c0*/  IMAD.MOV R8, RZ, RZ, -R3 ;  /* 0x000000ffff087224 */ /* 0x001fc800078e0a03 */
[----:B------:R-:W-:Y:S01]  /*03d0*/  IMAD.MOV.U32 R2, RZ, RZ, R8 ;  /* 0x000000ffff027224 */ /* 0x000fe200078e0008 */
[----:B------:R-:W-:-:S03]  /*03e0*/  IABS R8, R11 ;  /* 0x0000000b00087213 */ /* 0x000fc60000000000 */
[----:B------:R-:W-:Y:S02]  /*03f0*/  IMAD R5, R2, R7, RZ ;  /* 0x0000000702057224 */ /* 0x000fe400078e02ff */
[----:B------:R-:W-:Y:S02]  /*0400*/  IMAD.MOV.U32 R2, RZ, RZ, RZ ;  /* 0x000000ffff027224 */ /* 0x000fe400078e00ff */
[----:B------:R-:W-:Y:S02]  /*0410*/  IMAD.MOV R0, RZ, RZ, -R8 ;  /* 0x000000ffff007224 */ /* 0x000fe400078e0a08 */
[----:B------:R-:W-:Y:S02]  /*0420*/  IMAD.HI.U32 R2, R3, R5, R2 ;  /* 0x0000000503027227 */ /* 0x000fe400078e0002 */
[----:B------:R-:W0:Y:S04]  /*0430*/  S2R R3, SR_TID.X ;  /* 0x0000000000037919 */ /* 0x000e280000002100 */
[----:B------:R-:W-:-:S04]  /*0440*/  IMAD.HI.U32 R2, R2, R9, RZ ;  /* 0x0000000902027227 */ /* 0x000fc800078e00ff */
[----:B------:R-:W-:-:S05]  /*0450*/  IMAD R0, R2, R0, R9 ;  /* 0x0000000002007224 */ /* 0x000fca00078e0209 */
[----:B------:R-:W-:-:S13]  /*0460*/  ISETP.GT.U32.AND P1, PT, R7, R0, PT ;  /* 0x000000000700720c */ /* 0x000fda0003f24070 */
[----:B------:R-:W-:Y:S02]  /*0470*/  @!P1 IMAD.IADD R0, R0, 0x1, -R7 ;  /* 0x0000000100009824 */ /* 0x000fe400078e0a07 */
[----:B------:R-:W-:Y:S01]  /*0480*/  @!P1 VIADD R2, R2, 0x1 ;  /* 0x0000000102029836 */ /* 0x000fe20000000000 */
[----:B------:R-:W-:Y:S02]  /*0490*/  ISETP.NE.AND P1, PT, R11, RZ, PT ;  /* 0x000000ff0b00720c */ /* 0x000fe40003f25270 */
[----:B------:R-:W-:Y:S02]  /*04a0*/  ISETP.GE.U32.AND P0, PT, R0, R7, PT ;  /* 0x000000070000720c */ /* 0x000fe40003f06070 */
[----:B------:R-:W-:Y:S02]  /*04b0*/  LOP3.LUT R0, R4, R11, RZ, 0x3c, !PT ;  /* 0x0000000b04007212 */ /* 0x000fe400078e3cff */
[----:B0-----:R-:W-:Y:S02]  /*04c0*/  LOP3.LUT R5, R3, 0x1f, RZ, 0xc0, !PT ;  /* 0x0000001f03057812 */ /* 0x001fe400078ec0ff */
[----:B------:R-:W-:-:S02]  /*04d0*/  ISETP.GE.AND P2, PT, R0, RZ, PT ;  /* 0x000000ff0000720c */ /* 0x000fc40003f46270 */
[C---:B--2---:R-:W-:Y:S02]  /*04e0*/  LOP3.LUT R3, R18.reuse, 0x1f, RZ, 0xc0, !PT ;  /* 0x0000001f12037812 */ /* 0x044fe400078ec0ff */
[----:B------:R-:W-:-:S03]  /*04f0*/  LOP3.LUT R7, R18, 0x20, RZ, 0xc0, !PT ;  /* 0x0000002012077812 */ /* 0x000fc600078ec0ff */
[----:B------:R-:W-:Y:S01]  /*0500*/  @P0 VIADD R2, R2, 0x1 ;  /* 0x0000000102020836 */ /* 0x000fe20000000000 */
[----:B------:R-:W-:Y:S02]  /*0510*/  PLOP3.LUT P0, PT, PT, PT, UP0, 0x80, 0x0 ;  /* 0x000000000000781c */ /* 0x000fe40003f0f008 */
[----:B------:R-:W-:Y:S01]  /*0520*/  R2UR UR12, R7 ;  /* 0x00000000070c72ca */ /* 0x000fe200000e0000 */
[----:B------:R-:W-:Y:S02]  /*0530*/  IMAD.MOV.U32 R10, RZ, RZ, R2 ;  /* 0x000000ffff0a7224 */ /* 0x000fe400078e0002 */
[----:B------:R-:W-:Y:S02]  /*0540*/  IMAD.SHL.U32 R2, R18, 0x10, RZ ;  /* 0x0000001012027824 */ /* 0x000fe400078e00ff */
[----:B------:R-:W-:Y:S01]  /*0550*/  @!P2 IMAD.MOV R10, RZ, RZ, -R10 ;  /* 0x000000ffff0aa224 */ /* 0x000fe200078e0a0a */
[----:B------:R-:W-:-:S05]  /*0560*/  @!P1 LOP3.LUT R10, RZ, R11, RZ, 0x33, !PT ;  /* 0x0000000bff0a9212 */ /* 0x000fca00078e33ff */
[----:B------:R-:W-:Y:S02]  /*0570*/  IMAD.MOV R0, RZ, RZ, -R10 ;  /* 0x000000ffff007224 */ /* 0x000fe400078e0a0a */
[----:B------:R-:W-:Y:S02]  /*0580*/  IMAD.SHL.U32 R10, R10, 0x10, RZ ;  /* 0x000000100a0a7824 */ /* 0x000fe400078e00ff */
[----:B------:R-:W-:Y:S01]  /*0590*/  IMAD R0, R11, R0, R4 ;  /* 0x000000000b007224 */ /* 0x000fe200078e0204 */
[----:B------:R-:W-:-:S03]  /*05a0*/  LOP3.LUT R4, R2, 0x180, RZ, 0xc0, !PT ;  /* 0x0000018002047812 */ /* 0x000fc600078ec0ff */
[----:B------:R-:W-:Y:S02]  /*05b0*/  IMAD.IADD R2, R6, 0x1, R0 ;  /* 0x0000000106027824 */ /* 0x000fe400078e0200 */
[----:B------:R-:W-:Y:S01]  /*05c0*/  IMAD R0, R5, 0x4, R4 ;  /* 0x0000000405007824 */ /* 0x000fe200078e0204 */
[----:B------:R-:W-:Y:S01]  /*05d0*/  SHF.R.U32.HI R5, RZ, 0x5, R18 ;  /* 0x00000005ff057819 */ /* 0x000fe20000011612 */
[----:B------:R-:W-:Y:S02]  /*05e0*/  IMAD R2, R2, 0x20, R3 ;  /* 0x0000002002027824 */ /* 0x000fe400078e0203 */
[----:B------:R-:W-:Y:S01]  /*05f0*/  IMAD.SHL.U32 R3, R18, 0x20, RZ ;  /* 0x0000002012037824 */ /* 0x000fe200078e00ff */
[----:B------:R-:W-:-:S04]  /*0600*/  SGXT.U32 R5, R5, 0x1 ;  /* 0x000000010505781a */ /* 0x000fc80000000000 */
[----:B------:R-:W-:-:S04]  /*0610*/  LOP3.LUT R3, R3, 0x60, RZ, 0xc0, !PT ;  /* 0x0000006003037812 */ /* 0x000fc800078ec0ff */
[----:B------:R-:W-:Y:S01]  /*0620*/  LOP3.LUT R7, R3, 0x1c, R18, 0xf8, !PT ;  /* 0x0000001c03077812 */ /* 0x000fe200078ef812 */
[----:B------:R-:W-:Y:S06]  /*0630*/  @!P0 BRA `(.L_x_0) ;  /* 0x00000034001c8947 */ /* 0x000fec0003800000 */
[----:B------:R-:W-:Y:S01]  /*0640*/  IABS R32, R21 ;  /* 0x0000001500207213 */ /* 0x000fe20000000000 */
[C---:B------:R-:W-:Y:S01]  /*0650*/  VIADD R3, R10.reuse, 0xf ;  /* 0x0000000f0a037836 */ /* 0x040fe20000000000 */
[----:B------:R-:W-:Y:S01]  /*0660*/  IABS R34, R20 ;  /* 0x0000001400227213 */ /* 0x000fe20000000000 */
[C---:B------:R-:W-:Y:S01]  /*0670*/  VIADD R11, R10.reuse, 0xe ;  /* 0x0000000e0a0b7836 */ /* 0x040fe20000000000 */
[----:B------:R-:W0:Y:S01]  /*0680*/  I2F.RP R4, R32 ;  /* 0x0000002000047306 */ /* 0x000e220000209400 */
[C---:B------:R-:W-:Y:S01]  /*0690*/  VIADD R14, R10.reuse, 0xd ;  /* 0x0000000d0a0e7836 */ /* 0x040fe20000000000 */
[----:B------:R-:W-:Y:S01]  /*06a0*/  IABS R6, R3 ;  /* 0x0000000300067213 */ /* 0x000fe20000000000 */
[C---:B------:R-:W-:Y:S01]  /*06b0*/  VIADD R16, R10.reuse, 0xc ;  /* 0x0000000c0a107836 */ /* 0x040fe20000000000 */
[----:B------:R-:W-:Y:S01]  /*06c0*/  IABS R12, R11 ;  /* 0x0000000b000c7213 */ /* 0x000fe20000000000 */
[C---:B------:R-:W-:Y:S01]  /*06d0*/  VIADD R36, R10.reuse, 0x7 ;  /* 0x000000070a247836 */ /* 0x040fe20000000000 */
[----:B------:R-:W-:Y:S01]  /*06e0*/  ISETP.GE.AND P5, PT, R3, RZ, PT ;  /* 0x000000ff0300720c */ /* 0x000fe20003fa6270 */
[C---:B------:R-:W-:Y:S01]  /*06f0*/  VIADD R37, R10.reuse, 0x6 ;  /* 0x000000060a257836 */ /* 0x040fe20000000000 */
[----:B------:R-:W-:Y:S01]  /*0700*/  IABS R15, R16 ;  /* 0x00000010000f7213 */ /* 0x000fe20000000000 */
[C---:B------:R-:W-:Y:S01]  /*0710*/  VIADD R38, R10.reuse, 0x5 ;  /* 0x000000050a267836 */ /* 0x040fe20000000000 */
[----:B------:R-:W-:Y:S01]  /*0720*/  ISETP.GE.AND P2, PT, R11, RZ, PT ;  /* 0x000000ff0b00720c */ /* 0x000fe20003f46270 */
[----:B------:R-:W-:Y:S01]  /*0730*/  VIADD R11, R10, 0xb ;  /* 0x0000000b0a0b7836 */ /* 0x000fe20000000000 */
[----:B------:R-:W-:Y:S01]  /*0740*/  ISETP.GE.AND P6, PT, R14, RZ, PT ;  /* 0x000000ff0e00720c */ /* 0x000fe20003fc6270 */
[C---:B------:R-:W-:Y:S01]  /*0750*/  VIADD R39, R10.reuse, 0x4 ;  /* 0x000000040a277836 */ /* 0x040fe20000000000 */
[----:B------:R-:W-:Y:S01]  /*0760*/  IABS R25, R38 ;  /* 0x0000002600197213 */ /* 0x000fe20000000000 */
[----:B0-----:R-:W0:Y:S01]  /*0770*/  MUFU.RCP R4, R4 ;  /* 0x0000000400047308 */ /* 0x001e220000001000 */
[C---:B------:R-:W-:Y:S01]  /*0780*/  VIADD R24, R10.reuse, 0x3 ;  /* 0x000000030a187836 */ /* 0x040fe20000000000 */
[----:B------:R-:W-:Y:S01]  /*0790*/  USHF.R.U32.HI UR6, URZ, 0x1, UR12 ;  /* 0x000000013f067899 */ /* 0x000fe2000801160c */
[----:B------:R-:W-:Y:S01]  /*07a0*/  IABS R27, R39 ;  /* 0x00000027001b7213 */ /* 0x000fe20000000000 */
[C---:B------:R-:W-:Y:S01]  /*07b0*/  VIADD R26, R10.reuse, 0x2 ;  /* 0x000000020a1a7836 */ /* 0x040fe20000000000 */
[----:B------:R-:W-:Y:S01]  /*07c0*/  ULDC UR14, c[0x0][0x240] ;  /* 0x00009000000e7ab9 */ /* 0x000fe20000000800 */
[----:B------:R-:W-:Y:S01]  /*07d0*/  VIADD R28, R10, 0x1 ;  /* 0x000000010a1c7836 */ /* 0x000fe20000000000 */
[----:B------:R-:W-:Y:S01]  /*07e0*/  ULDC UR41, c[0x0][0x234] ;  /* 0x00008d0000297ab9 */ /* 0x000fe20000000800 */
[----:B------:R-:W-:Y:S01]  /*07f0*/  ULDC.64 UR10, c[0x0][0x210] ;  /* 0x00008400000a7ab9 */ /* 0x000fe20000000a00 */
[----:B------:R-:W-:-:S02]  /*0800*/  IABS R31, R26 ;  /* 0x0000001a001f7213 */ /* 0x000fc40000000000 */
[----:B------:R-:W-:Y:S02]  /*0810*/  CS2R R52, SRZ ;  /* 0x0000000000347805 */ /* 0x000fe4000001ff00 */
[----:B------:R-:W-:Y:S02]  /*0820*/  IABS R33, R28 ;  /* 0x0000001c00217213 */ /* 0x000fe40000000000 */
[----:B------:R-:W-:Y:S02]  /*0830*/  CS2R R54, SRZ ;  /* 0x0000000000367805 */ /* 0x000fe4000001ff00 */
[C---:B------:R-:W-:Y:S02]  /*0840*/  LOP3.LUT R66, R5.reuse, 0xa, RZ, 0xfc, !PT ;  /* 0x0000000a05427812 */ /* 0x040fe400078efcff */
[----:B------:R-:W-:Y:S02]  /*0850*/  CS2R R48, SRZ ;  /* 0x0000000000307805 */ /* 0x000fe4000001ff00 */
[----:B------:R-:W-:-:S02]  /*0860*/  LOP3.LUT R68, R5, 0x8, RZ, 0xfc, !PT ;  /* 0x0000000805447812 */ /* 0x000fc400078efcff */
[----:B------:R-:W-:Y:S01]  /*0870*/  CS2R R50, SRZ ;  /* 0x0000000000327805 */ /* 0x000fe2000001ff00 */
[----:B0-----:R-:W-:Y:S01]  /*0880*/  VIADD R8, R4, 0xffffffe ;  /* 0x0ffffffe04087836 */ /* 0x001fe20000000000 */
[C---:B------:R-:W-:Y:S02]  /*0890*/  LOP3.LUT R70, R5.reuse, 0x6, RZ, 0xfc, !PT ;  /* 0x0000000605467812 */ /* 0x040fe400078efcff */
[C---:B------:R-:W-:Y:S01]  /*08a0*/  LOP3.LUT R72, R5.reuse, 0x4, RZ, 0xfc, !PT ;  /* 0x0000000405487812 */ /* 0x040fe200078efcff */
[----:B------:R0:W1:Y:S01]  /*08b0*/  F2I.FTZ.U32.TRUNC.NTZ R9, R8 ;  /* 0x0000000800097305 */ /* 0x000062000021f000 */
[C---:B------:R-:W-:Y:S02]  /*08c0*/  LOP3.LUT R74, R5.reuse, 0x2, RZ, 0xfc, !PT ;  /* 0x00000002054a7812 */ /* 0x040fe400078efcff */
[C---:B------:R-:W-:Y:S02]  /*08d0*/  LOP3.LUT R56, R5.reuse, 0x2e, RZ, 0xfc, !PT ;  /* 0x0000002e05387812 */ /* 0x040fe400078efcff */
[----:B------:R-:W-:-:S02]  /*08e0*/  LOP3.LUT R57, R5, 0x30, RZ, 0xfc, !PT ;  /* 0x0000003005397812 */ /* 0x000fc400078efcff */
[C---:B------:R-:W-:Y:S01]  /*08f0*/  LOP3.LUT R58, R5.reuse, 0x32, RZ, 0xfc, !PT ;  /* 0x00000032053a7812 */ /* 0x040fe200078efcff */
[----:B0-----:R-:W-:Y:S01]  /*0900*/  IMAD.MOV.U32 R8, RZ, RZ, RZ ;  /* 0x000000ffff087224 */ /* 0x001fe200078e00ff */
[C---:B------:R-:W-:Y:S02]  /*0910*/  LOP3.LUT R59, R5.reuse, 0x34, RZ, 0xfc, !PT ;  /* 0x00000034053b7812 */ /* 0x040fe400078efcff */
[C---:B------:R-:W-:Y:S02]  /*0920*/  LOP3.LUT R60, R5.reuse, 0x36, RZ, 0xfc, !PT ;  /* 0x00000036053c7812 */ /* 0x040fe400078efcff */
[C---:B------:R-:W-:Y:S01]  /*0930*/  LOP3.LUT R61, R5.reuse, 0x38, RZ, 0xfc, !PT ;  /* 0x00000038053d7812 */ /* 0x040fe200078efcff */
[----:B-1----:R-:W-:Y:S01]  /*0940*/  IMAD.MOV R13, RZ, RZ, -R9 ;  /* 0x000000ffff0d7224 */ /* 0x002fe200078e0a09 */
[C---:B------:R-:W-:Y:S02]  /*0950*/  LOP3.LUT R62, R5.reuse, 0x3a, RZ, 0xfc, !PT ;  /* 0x0000003a053e7812 */ /* 0x040fe400078efcff */
[----:B------:R-:W-:Y:S01]  /*0960*/  LOP3.LUT R63, R5, 0x3c, RZ, 0xfc, !PT ;  /* 0x0000003c053f7812 */ /* 0x000fe200078efcff */
[----:B------:R-:W-:Y:S01]  /*0970*/  IMAD R13, R13, R32, RZ ;  /* 0x000000200d0d7224 */ /* 0x000fe200078e02ff */
[----:B------:R-:W-:-:S03]  /*0980*/  LOP3.LUT R64, R5, 0x3e, RZ, 0xfc, !PT ;  /* 0x0000003e05407812 */ /* 0x000fc600078efcff */
[----:B------:R-:W-:-:S04]  /*0990*/  IMAD.HI.U32 R4, R9, R13, R8 ;  /* 0x0000000d09047227 */ /* 0x000fc800078e0008 */
[----:B------:R-:W-:Y:S02]  /*09a0*/  IMAD.MOV.U32 R9, RZ, RZ, R6 ;  /* 0x000000ffff097224 */ /* 0x000fe400078e0006 */
[----:B------:R-:W-:Y:S02]  /*09b0*/  IMAD.MOV.U32 R13, RZ, RZ, R12 ;  /* 0x000000ffff0d7224 */ /* 0x000fe400078e000c */
[----:B------:R-:W-:-:S04]  /*09c0*/  IMAD.HI.U32 R6, R4, R9, RZ ;  /* 0x0000000904067227 */ /* 0x000fc800078e00ff */
[----:B------:R-:W-:Y:S02]  /*09d0*/  IMAD.MOV R6, RZ, RZ, -R6 ;  /* 0x000000ffff067224 */ /* 0x000fe400078e0a06 */
[----:B------:R-:W-:-:S04]  /*09e0*/  IMAD.HI.U32 R8, R4, R13, RZ ;  /* 0x0000000d04087227 */ /* 0x000fc800078e00ff */
[----:B------:R-:W-:Y:S01]  /*09f0*/  IMAD R6, R32, R6, R9 ;  /* 0x0000000620067224 */ /* 0x000fe200078e0209 */
[----:B------:R-:W-:Y:S01]  /*0a00*/  IABS R9, R14 ;  /* 0x0000000e00097213 */ /* 0x000fe20000000000 */
[----:B------:R-:W-:Y:S02]  /*0a10*/  IMAD.MOV R8, RZ, RZ, -R8 ;  /* 0x000000ffff087224 */ /* 0x000fe400078e0a08 */
[----:B------:R-:W-:Y:S01]  /*0a20*/  IMAD.HI.U32 R29, R4, R33, RZ ;  /* 0x00000021041d7227 */ /* 0x000fe200078e00ff */
[----:B------:R-:W-:-:S03]  /*0a30*/  ISETP.GT.U32.AND P0, PT, R32, R6, PT ;  /* 0x000000062000720c */ /* 0x000fc60003f04070 */
[C---:B------:R-:W-:Y:S02]  /*0a40*/  IMAD R8, R32.reuse, R8, R13 ;  /* 0x0000000820087224 */ /* 0x040fe400078e020d */
[----:B------:R-:W-:Y:S02]  /*0a50*/  IMAD.MOV.U32 R13, RZ, RZ, R9 ;  /* 0x000000ffff0d7224 */ /* 0x000fe400078e0009 */
[----:B------:R-:W-:Y:S01]  /*0a60*/  IMAD.MOV R29, RZ, RZ, -R29 ;  /* 0x000000ffff1d7224 */ /* 0x000fe200078e0a1d */
[----:B------:R-:W-:Y:S01]  /*0a70*/  ISETP.GT.U32.AND P1, PT, R32, R8, PT ;  /* 0x000000082000720c */ /* 0x000fe20003f24070 */
[----:B------:R-:W-:-:S04]  /*0a80*/  IMAD.HI.U32 R9, R4, R13, RZ ;  /* 0x0000000d04097227 */ /* 0x000fc800078e00ff */
[----:B------:R-:W-:Y:S01]  /*0a90*/  @!P0 IMAD.IADD R6, R6, 0x1, -R32 ;  /* 0x0000000106068824 */ /* 0x000fe200078e0a20 */
[----:B------:R-:W-:Y:S01]  /*0aa0*/  ISETP.GE.AND P0, PT, R16, RZ, PT ;  /* 0x000000ff1000720c */ /* 0x000fe20003f06270 */
[----:B------:R-:W-:Y:S02]  /*0ab0*/  IMAD.MOV R12, RZ, RZ, -R9 ;  /* 0x000000ffff0c7224 */ /* 0x000fe400078e0a09 */
[----:B------:R-:W-:Y:S01]  /*0ac0*/  IMAD.HI.U32 R9, R4, R15, RZ ;  /* 0x0000000f04097227 */ /* 0x000fe200078e00ff */
[----:B------:R-:W-:-:S03]  /*0ad0*/  ISETP.GT.U32.AND P4, PT, R32, R6, PT ;  /* 0x000000062000720c */ /* 0x000fc60003f84070 */
[----:B------:R-:W-:Y:S02]  /*0ae0*/  IMAD R3, R32, R12, R13 ;  /* 0x0000000c20037224 */ /* 0x000fe400078e020d */
[----:B------:R-:W-:Y:S02]  /*0af0*/  IMAD.MOV R9, RZ, RZ, -R9 ;  /* 0x000000ffff097224 */ /* 0x000fe400078e0a09 */
[--C-:B------:R-:W-:Y:S01]  /*0b00*/  @!P1 IMAD.IADD R8, R8, 0x1, -R32.reuse ;  /* 0x0000000108089824 */ /* 0x100fe200078e0a20 */
[C---:B------:R-:W-:Y:S01]  /*0b10*/  ISETP.GT.U32.AND P1, PT, R32.reuse, R3, PT ;  /* 0x000000032000720c */ /* 0x040fe20003f24070 */
[----:B------:R-:W-:Y:S01]  /*0b20*/  IMAD R9, R32, R9, R15 ;  /* 0x0000000920097224 */ /* 0x000fe200078e020f */
[----:B------:R-:W-:Y:S01]  /*0b30*/  IABS R15, R11 ;  /* 0x0000000b000f7213 */ /* 0x000fe20000000000 */
[----:B------:R-:W-:Y:S01]  /*0b40*/  VIADD R12, R10, 0xa ;  /* 0x0000000a0a0c7836 */ /* 0x000fe20000000000 */
[----:B------:R-:W-:Y:S01]  /*0b50*/  ISETP.GT.U32.AND P3, PT, R32, R8, PT ;  /* 0x000000082000720c */ /* 0x000fe20003f64070 */
[----:B------:R-:W-:Y:S01]  /*0b60*/  @!P4 IMAD.IADD R6, R6, 0x1, -R32 ;  /* 0x000000010606c824 */ /* 0x000fe200078e0a20 */
[----:B------:R-:W-:Y:S01]  /*0b70*/  ISETP.GE.AND P4, PT, R11, RZ, PT ;  /* 0x000000ff0b00720c */ /* 0x000fe20003f86270 */
[----:B------:R-:W-:Y:S01]  /*0b80*/  VIADD R16, R10, 0x8 ;  /* 0x000000080a107836 */ /* 0x000fe20000000000 */
[----:B------:R-:W-:Y:S01]  /*0b90*/  IABS R17, R12 ;  /* 0x0000000c00117213 */ /* 0x000fe20000000000 */
[----:B------:R-:W-:Y:S01]  /*0ba0*/  @!P5 IMAD.MOV R6, RZ, RZ, -R6 ;  /* 0x000000ffff06d224 */ /* 0x000fe200078e0a06 */
[----:B------:R-:W-:Y:S01]  /*0bb0*/  ISETP.GT.U32.AND P5, PT, R32, R9, PT ;  /* 0x000000092000720c */ /* 0x000fe20003fa4070 */
[----:B------:R-:W-:Y:S01]  /*0bc0*/  VIADD R13, R10, 0x9 ;  /* 0x000000090a0d7836 */ /* 0x000fe20000000000 */
[----:B------:R-:W-:Y:S01]  /*0bd0*/  IABS R23, R16 ;  /* 0x0000001000177213 */ /* 0x000fe20000000000 */
[----:B------:R-:W-:-:S02]  /*0be0*/  @!P1 IMAD.IADD R3, R3, 0x1, -R32 ;  /* 0x0000000103039824 */ /* 0x000fc400078e0a20 */
[----:B------:R-:W-:Y:S01]  /*0bf0*/  IMAD.HI.U32 R11, R4, R17, RZ ;  /* 0x00000011040b7227 */ /* 0x000fe200078e00ff */
[----:B------:R-:W-:Y:S02]  /*0c00*/  IABS R19, R13 ;  /* 0x0000000d00137213 */ /* 0x000fe40000000000 */
[----:B------:R-:W-:Y:S01]  /*0c10*/  ISETP.GT.U32.AND P1, PT, R32, R3, PT ;  /* 0x000000032000720c */ /* 0x000fe20003f24070 */
[----:B------:R-:W-:Y:S01]  /*0c20*/  @!P3 IMAD.IADD R8, R8, 0x1, -R32 ;  /* 0x000000010808b824 */ /* 0x000fe200078e0a20 */
[----:B------:R-:W-:Y:S01]  /*0c30*/  ISETP.GE.AND P3, PT, R12, RZ, PT ;  /* 0x000000ff0c00720c */ /* 0x000fe20003f66270 */
[----:B------:R-:W-:-:S04]  /*0c40*/  IMAD.HI.U32 R14, R4, R23, RZ ;  /* 0x00000017040e7227 */ /* 0x000fc800078e00ff */
[----:B------:R-:W-:Y:S02]  /*0c50*/  @!P5 IMAD.IADD R9, R9, 0x1, -R32 ;  /* 0x000000010909d824 */ /* 0x000fe400078e0a20 */
[----:B------:R-:W-:Y:S02]  /*0c60*/  IMAD.MOV.U32 R12, RZ, RZ, R8 ;  /* 0x000000ffff0c7224 */ /* 0x000fe400078e0008 */
[----:B------:R-:W-:Y:S01]  /*0c70*/  IMAD.HI.U32 R8, R4, R15, RZ ;  /* 0x0000000f04087227 */ /* 0x000fe200078e00ff */
[----:B------:R-:W-:-:S03]  /*0c80*/  ISETP.GT.U32.AND P5, PT, R32, R9, PT ;  /* 0x000000092000720c */ /* 0x000fc60003fa4070 */
[----:B------:R-:W-:Y:S01]  /*0c90*/  @!P2 IMAD.MOV R12, RZ, RZ, -R12 ;  /* 0x000000ffff0ca224 */ /* 0x000fe200078e0a0c */
[----:B------:R-:W-:Y:S01]  /*0ca0*/  ISETP.GE.AND P2, PT, R13, RZ, PT ;  /* 0x000000ff0d00720c */ /* 0x000fe20003f46270 */
[----:B------:R-:W-:Y:S01]  /*0cb0*/  @!P1 IMAD.IADD R3, R3, 0x1, -R32 ;  /* 0x0000000103039824 */ /* 0x000fe200078e0a20 */
[----:B------:R-:W-:Y:S01]  /*0cc0*/  ISETP.GE.AND P1, PT, R16, RZ, PT ;  /* 0x000000ff1000720c */ /* 0x000fe20003f26270 */
[----:B------:R-:W-:-:S04]  /*0cd0*/  IMAD.HI.U32 R13, R4, R19, RZ ;  /* 0x00000013040d7227 */ /* 0x000fc800078e00ff */
[----:B------:R-:W-:Y:S02]  /*0ce0*/  IMAD.MOV R16, RZ, RZ, -R11 ;  /* 0x000000ffff107224 */ /* 0x000fe400078e0a0b */
[----:B------:R-:W-:Y:S02]  /*0cf0*/  IMAD.MOV R14, RZ, RZ, -R14 ;  /* 0x000000ffff0e7224 */ /* 0x000fe400078e0a0e */
[----:B------:R-:W-:Y:S02]  /*0d00*/  IMAD.MOV R8, RZ, RZ, -R8 ;  /* 0x000000ffff087224 */ /* 0x000fe400078e0a08 */
[----:B------:R-:W-:Y:S02]  /*0d10*/  IMAD.MOV R22, RZ, RZ, -R13 ;  /* 0x000000ffff167224 */ /* 0x000fe400078e0a0d */
[C---:B------:R-:W-:Y:S02]  /*0d20*/  IMAD R13, R32.reuse, R16, R17 ;  /* 0x00000010200d7224 */ /* 0x040fe400078e0211 */
[C---:B------:R-:W-:Y:S01]  /*0d30*/  IMAD R17, R32.reuse, R14, R23 ;  /* 0x0000000e20117224 */ /* 0x040fe200078e0217 */
[----:B------:R-:W-:Y:S01]  /*0d40*/  IABS R23, R37 ;  /* 0x0000002500177213 */ /* 0x000fe20000000000 */
[----:B------:R-:W-:Y:S01]  /*0d50*/  @!P5 IMAD.IADD R9, R9, 0x1, -R32 ;  /* 0x000000010909d824 */ /* 0x000fe200078e0a20 */
[C---:B------:R-:W-:Y:S01]  /*0d60*/  ISETP.GT.U32.AND P5, PT, R32.reuse, R13, PT ;  /* 0x0000000d2000720c */ /* 0x040fe20003fa4070 */
[----:B------:R-:W-:-:S02]  /*0d70*/  IMAD R11, R32, R8, R15 ;  /* 0x00000008200b7224 */ /* 0x000fc400078e020f */
[----:B------:R-:W-:Y:S02]  /*0d80*/  IMAD.MOV.U32 R14, RZ, RZ, R3 ;  /* 0x000000ffff0e7224 */ /* 0x000fe400078e0003 */
[C---:B------:R-:W-:Y:S01]  /*0d90*/  IMAD R15, R32.reuse, R22, R19 ;  /* 0x00000016200f7224 */ /* 0x040fe200078e0213 */
[----:B------:R-:W-:Y:S01]  /*0da0*/  IABS R19, R36 ;  /* 0x0000002400137213 */ /* 0x000fe20000000000 */
[----:B------:R-:W-:Y:S01]  /*0db0*/  IMAD.MOV.U32 R16, RZ, RZ, R9 ;  /* 0x000000ffff107224 */ /* 0x000fe200078e0009 */
[----:B------:R-:W0:Y:S01]  /*0dc0*/  I2F.RP R22, R34 ;  /* 0x0000002200167306 */ /* 0x000e220000209400 */
[----:B------:R-:W-:Y:S01]  /*0dd0*/  @!P6 IMAD.MOV R14, RZ, RZ, -R14 ;  /* 0x000000ffff0ee224 */ /* 0x000fe200078e0a0e */
[C---:B------:R-:W-:Y:S01]  /*0de0*/  ISETP.GT.U32.AND P6, PT, R32.reuse, R11, PT ;  /* 0x0000000b2000720c */ /* 0x040fe20003fc4070 */
[----:B------:R-:W-:Y:S01]  /*0df0*/  @!P0 IMAD.MOV R16, RZ, RZ, -R16 ;  /* 0x000000ffff108224 */ /* 0x000fe200078e0a10 */
[----:B------:R-:W-:Y:S01]  /*0e00*/  ISETP.GT.U32.AND P0, PT, R32, R15, PT ;  /* 0x0000000f2000720c */ /* 0x000fe20003f04070 */
[----:B------:R-:W-:-:S04]  /*0e10*/  IMAD.HI.U32 R3, R4, R19, RZ ;  /* 0x0000001304037227 */ /* 0x000fc800078e00ff */
[----:B------:R-:W-:Y:S02]  /*0e20*/  IMAD.MOV R3, RZ, RZ, -R3 ;  /* 0x000000ffff037224 */ /* 0x000fe400078e0a03 */
[----:B------:R-:W-:-:S04]  /*0e30*/  IMAD.HI.U32 R8, R4, R23, RZ ;  /* 0x0000001704087227 */ /* 0x000fc800078e00ff */
[--C-:B------:R-:W-:Y:S01]  /*0e40*/  @!P6 IMAD.IADD R11, R11, 0x1, -R32.reuse ;  /* 0x000000010b0be824 */ /* 0x100fe200078e0a20 */
[----:B0-----:R0:W1:Y:S01]  /*0e50*/  MUFU.RCP R9, R22 ;  /* 0x0000001600097308 */ /* 0x0010620000001000 */
[--C-:B------:R-:W-:Y:S02]  /*0e60*/  @!P0 IMAD.IADD R15, R15, 0x1, -R32.reuse ;  /* 0x000000010f0f8824 */ /* 0x100fe400078e0a20 */
[C---:B------:R-:W-:Y:S01]  /*0e70*/  IMAD R3, R32.reuse, R3, R19 ;  /* 0x0000000320037224 */ /* 0x040fe200078e0213 */
[C---:B------:R-:W-:Y:S01]  /*0e80*/  ISETP.GT.U32.AND P6, PT, R32.reuse, R11, PT ;  /* 0x0000000b2000720c */ /* 0x040fe20003fc4070 */
[----:B------:R-:W-:Y:S01]  /*0e90*/  @!P5 IMAD.IADD R13, R13, 0x1, -R32 ;  /* 0x000000010d0dd824 */ /* 0x000fe200078e0a20 */
[----:B------:R-:W-:Y:S01]  /*0ea0*/  ISETP.GT.U32.AND P0, PT, R32, R15, PT ;  /* 0x0000000f2000720c */ /* 0x000fe20003f04070 */
[----:B------:R-:W-:Y:S02]  /*0eb0*/  IMAD.MOV R19, RZ, RZ, -R8 ;  /* 0x000000ffff137224 */ /* 0x000fe400078e0a08 */
[----:B------:R-:W-:Y:S01]  /*0ec0*/  IMAD.HI.U32 R8, R4, R25, RZ ;  /* 0x0000001904087227 */ /* 0x000fe200078e00ff */
[----:B------:R-:W-:-:S03]  /*0ed0*/  ISETP.GT.U32.AND P5, PT, R32, R13, PT ;  /* 0x0000000d2000720c */ /* 0x000fc60003fa4070 */
[C---:B------:R-:W-:Y:S02]  /*0ee0*/  IMAD R19, R32.reuse, R19, R23 ;  /* 0x0000001320137224 */ /* 0x040fe400078e0217 */
[----:B0-----:R-:W-:Y:S02]  /*0ef0*/  IMAD.MOV R22, RZ, RZ, -R8 ;  /* 0x000000ffff167224 */ /* 0x001fe400078e0a08 */
[--C-:B------:R-:W-:Y:S01]  /*0f00*/  @!P6 IMAD.IADD R11, R11, 0x1, -R32.reuse ;  /* 0x000000010b0be824 */ /* 0x100fe200078e0a20 */
[C---:B------:R-:W-:Y:S01]  /*0f10*/  ISETP.GT.U32.AND P6, PT, R32.reuse, R17, PT ;  /* 0x000000112000720c */ /* 0x040fe20003fc4070 */
[----:B------:R-:W-:Y:S01]  /*0f20*/  @!P0 IMAD.IADD R15, R15, 0x1, -R32 ;  /* 0x000000010f0f8824 */ /* 0x000fe200078e0a20 */
[----:B------:R-:W-:Y:S01]  /*0f30*/  ISETP.GT.U32.AND P0, PT, R32, R19, PT ;  /* 0x000000132000720c */ /* 0x000fe20003f04070 */
[----:B------:R-:W-:-:S04]  /*0f40*/  IMAD.HI.U32 R8, R4, R27, RZ ;  /* 0x0000001b04087227 */ /* 0x000fc800078e00ff */
[--C-:B------:R-:W-:Y:S01]  /*0f50*/  @!P5 IMAD.IADD R13, R13, 0x1, -R32.reuse ;  /* 0x000000010d0dd824 */ /* 0x100fe200078e0a20 */
[C---:B------:R-:W-:Y:S01]  /*0f60*/  ISETP.GT.U32.AND P5, PT, R32.reuse, R3, PT ;  /* 0x000000032000720c */ /* 0x040fe20003fa4070 */
[----:B-1----:R-:W-:Y:S02]  /*0f70*/  VIADD R9, R9, 0xffffffe ;  /* 0x0ffffffe09097836 */ /* 0x002fe40000000000 */
[C---:B------:R-:W-:Y:S01]  /*0f80*/  IMAD R22, R32.reuse, R22, R25 ;  /* 0x0000001620167224 */ /* 0x040fe200078e0219 */
[----:B------:R-:W-:Y:S01]  /*0f90*/  IABS R25, R24 ;  /* 0x0000001800197213 */ /* 0x000fe20000000000 */
[--C-:B------:R-:W-:Y:S02]  /*0fa0*/  @!P6 IMAD.IADD R17, R17, 0x1, -R32.reuse ;  /* 0x000000011111e824 */ /* 0x100fe400078e0a20 */
[----:B------:R-:W-:Y:S01]  /*0fb0*/  @!P0 IMAD.IADD R19, R19, 0x1, -R32 ;  /* 0x0000000113138824 */ /* 0x000fe200078e0a20 */
[----:B------:R-:W0:Y:S01]  /*0fc0*/  F2I.FTZ.U32.TRUNC.NTZ R9, R9 ;  /* 0x0000000900097305 */ /* 0x000e22000021f000 */
[----:B------:R-:W-:Y:S01]  /*0fd0*/  IMAD.MOV R8, RZ, RZ, -R8 ;  /* 0x000000ffff087224 */ /* 0x000fe200078e0a08 */
[C---:B------:R-:W-:Y:S01]  /*0fe0*/  ISETP.GT.U32.AND P6, PT, R32.reuse, R17, PT ;  /* 0x000000112000720c */ /* 0x040fe20003fc4070 */
[C---:B------:R-:W-:Y:S01]  /*0ff0*/  IMAD R29, R32.reuse, R29, R33 ;  /* 0x0000001d201d7224 */ /* 0x040fe200078e0221 */
[C---:B------:R-:W-:Y:S01]  /*1000*/  ISETP.GT.U32.AND P0, PT, R32.reuse, R19, PT ;  /* 0x000000132000720c */ /* 0x040fe20003f04070 */
[----:B------:R-:W-:-:S02]  /*1010*/  IMAD R23, R32, R8, R27 ;  /* 0x0000000820177224 */ /* 0x000fc400078e021b */
[----:B------:R-:W-:-:S04]  /*1020*/  IMAD.HI.U32 R8, R4, R25, RZ ;  /* 0x0000001904087227 */ /* 0x000fc800078e00ff */
[----:B------:R-:W-:Y:S02]  /*1030*/  @!P5 IMAD.IADD R3, R3, 0x1, -R32 ;  /* 0x000000010303d824 */ /* 0x000fe400078e0a20 */
[----:B------:R-:W-:Y:S02]  /*1040*/  IMAD.MOV R8, RZ, RZ, -R8 ;  /* 0x000000ffff087224 */ /* 0x000fe400078e0a08 */
[--C-:B------:R-:W-:Y:S01]  /*1050*/  @!P6 IMAD.IADD R17, R17, 0x1, -R32.reuse ;  /* 0x000000011111e824 */ /* 0x100fe200078e0a20 */
[C---:B------:R-:W-:Y:S01]  /*1060*/  ISETP.GT.U32.AND P5, PT, R32.reuse, R3, PT ;  /* 0x000000032000720c */ /* 0x040fe20003fa4070 */
[C---:B------:R-:W-:Y:S01]  /*1070*/  IMAD R25, R32.reuse, R8, R25 ;  /* 0x0000000820197224 */ /* 0x040fe200078e0219 */
[C---:B------:R-:W-:Y:S01]  /*1080*/  ISETP.GT.U32.AND P6, PT, R32.reuse, R22, PT ;  /* 0x000000162000720c */ /* 0x040fe20003fc4070 */
[----:B------:R-:W-:Y:S02]  /*1090*/  @!P0 IMAD.IADD R19, R19, 0x1, -R32 ;  /* 0x0000000113138824 */ /* 0x000fe400078e0a20 */
[----:B0-----:R-:W-:Y:S01]  /*10a0*/  IMAD.MOV R35, RZ, RZ, -R9 ;  /* 0x000000ffff237224 */ /* 0x001fe200078e0a09 */
[----:B------:R-:W-:Y:S01]  /*10b0*/  ISETP.GT.U32.AND P0, PT, R32, R25, PT ;  /* 0x000000192000720c */ /* 0x000fe20003f04070 */
[----:B------:R-:W-:-:S04]  /*10c0*/  IMAD.HI.U32 R27, R4, R31, RZ ;  /* 0x0000001f041b7227 */ /* 0x000fc800078e00ff */
[----:B------:R-:W-:Y:S02]  /*10d0*/  IMAD.MOV.U32 R8, RZ, RZ, RZ ;  /* 0x000000ffff087224 */ /* 0x000fe400078e00ff */
[----:B------:R-:W-:Y:S02]  /*10e0*/  IMAD R35, R35, R34, RZ ;  /* 0x0000002223237224 */ /* 0x000fe400078e02ff */
[----:B------:R-:W-:Y:S02]  /*10f0*/  IMAD.MOV R27, RZ, RZ, -R27 ;  /* 0x000000ffff1b7224 */ /* 0x000fe400078e0a1b */
[----:B------:R-:W-:Y:S01]  /*1100*/  @!P5 IMAD.IADD R3, R3, 0x1, -R32 ;  /* 0x000000010303d824 */ /* 0x000fe200078e0a20 */
[----:B------:R-:W-:Y:S01]  /*1110*/  ISETP.GT.U32.AND P5, PT, R32, R23, PT ;  /* 0x000000172000720c */ /* 0x000fe20003fa4070 */
[----:B------:R-:W-:Y:S01]  /*1120*/  IMAD.HI.U32 R9, R9, R35, R8 ;  /* 0x0000002309097227 */ /* 0x000fe200078e0008 */
[----:B------:R-:W-:Y:S02]  /*1130*/  IABS R8, R2 ;  /* 0x0000000200087213 */ /* 0x000fe40000000000 */
[----:B------:R-:W-:Y:S01]  /*1140*/  LOP3.LUT R35, R5, 0x2c, RZ, 0xfc, !PT ;  /* 0x0000002c05237812 */ /* 0x000fe200078efcff */
[----:B------:R-:W-:-:S02]  /*1150*/  @!P6 IMAD.IADD R22, R22, 0x1, -R32 ;  /* 0x000000011616e824 */ /* 0x000fc400078e0a20 */
[C---:B------:R-:W-:Y:S01]  /*1160*/  IMAD R27, R32.reuse, R27, R31 ;  /* 0x0000001b201b7224 */ /* 0x040fe200078e021f */
[----:B------:R-:W-:Y:S01]  /*1170*/  IABS R31, R10 ;  /* 0x0000000a001f7213 */ /* 0x000fe20000000000 */
[----:B------:R-:W-:Y:S01]  /*1180*/  @!P0 IMAD.IADD R25, R25, 0x1, -R32 ;  /* 0x0000000119198824 */ /* 0x000fe200078e0a20 */
[----:B------:R-:W-:Y:S01]  /*1190*/  ISETP.GT.U32.AND P6, PT, R32, R22, PT ;  /* 0x000000162000720c */ /* 0x000fe20003fc4070 */
[----:B------:R-:W-:Y:S02]  /*11a0*/  IMAD.MOV.U32 R33, RZ, RZ, R8 ;  /* 0x000000ffff217224 */ /* 0x000fe400078e0008 */
[----:B------:R-:W-:Y:S01]  /*11b0*/  IMAD.HI.U32 R4, R4, R31, RZ ;  /* 0x0000001f04047227 */ /* 0x000fe200078e00ff */
[----:B------:R-:W-:-:S03]  /*11c0*/  ISETP.GT.U32.AND P0, PT, R32, R25, PT ;  /* 0x000000192000720c */ /* 0x000fc60003f04070 */
[----:B------:R-:W-:-:S04]  /*11d0*/  IMAD.HI.U32 R9, R9, R33, RZ ;  /* 0x0000002109097227 */ /* 0x000fc800078e00ff */
[----:B------:R-:W-:Y:S02]  /*11e0*/  IMAD.MOV R4, RZ, RZ, -R4 ;  /* 0x000000ffff047224 */ /* 0x000fe400078e0a04 */
[----:B------:R-:W-:Y:S01]  /*11f0*/  @!P5 IMAD.IADD R23, R23, 0x1, -R32 ;  /* 0x000000011717d824 */ /* 0x000fe200078e0a20 */
[C---:B------:R-:W-:Y:S01]  /*1200*/  ISETP.GT.U32.AND P5, PT, R32.reuse, R27, PT ;  /* 0x0000001b2000720c */ /* 0x040fe20003fa4070 */
[----:B------:R-:W-:Y:S01]  /*1210*/  IMAD.MOV.U32 R8, RZ, RZ, R11 ;  /* 0x000000ffff087224 */ /* 0x000fe200078e000b */
[----:B------:R-:W-:Y:S01]  /*1220*/  SHF.R.U32.HI R11, RZ, 0x2, R18 ;  /* 0x00000002ff0b7819 */ /* 0x000fe20000011612 */
[----:B------:R-:W-:Y:S02]  /*1230*/  IMAD.MOV R9, RZ, RZ, -R9 ;  /* 0x000000ffff097224 */ /* 0x000fe400078e0a09 */
[C---:B------:R-:W-:Y:S02]  /*1240*/  IMAD R30, R32.reuse, R4, R31 ;  /* 0x00000004201e7224 */ /* 0x040fe400078e021f */
[----:B------:R-:W-:Y:S01]  /*1250*/  @!P4 IMAD.MOV R8, RZ, RZ, -R8 ;  /* 0x000000ffff08c224 */ /* 0x000fe200078e0a08 */
[----:B------:R-:W-:Y:S01]  /*1260*/  ISETP.GT.U32.AND P4, PT, R32, R23, PT ;  /* 0x000000172000720c */ /* 0x000fe20003f84070 */
[----:B------:R-:W-:Y:S01]  /*1270*/  IMAD R31, R34, R9, R33 ;  /* 0x00000009221f7224 */ /* 0x000fe200078e0221 */
[----:B------:R-:W-:Y:S01]  /*1280*/  LOP3.LUT R33, R5, 0x28, RZ, 0xfc, !PT ;  /* 0x0000002805217812 */ /* 0x000fe200078efcff */
[--C-:B------:R-:W-:Y:S01]  /*1290*/  @!P6 IMAD.IADD R22, R22, 0x1, -R32.reuse ;  /* 0x000000011616e824 */ /* 0x100fe200078e0a20 */
[----:B------:R-:W-:Y:S01]  /*12a0*/  ISETP.GT.U32.AND P6, PT, R32, R29, PT ;  /* 0x0000001d2000720c */ /* 0x000fe20003fc4070 */
[--C-:B------:R-:W-:Y:S01]  /*12b0*/  @!P0 IMAD.IADD R25, R25, 0x1, -R32.reuse ;  /* 0x0000000119198824 */ /* 0x100fe200078e0a20 */
[----:B------:R-:W-:Y:S01]  /*12c0*/  ISETP.GT.U32.AND P0, PT, R34, R31, PT ;  /* 0x0000001f2200720c */ /* 0x000fe20003f04070 */
[----:B------:R-:W-:-:S02]  /*12d0*/  @!P5 IMAD.IADD R27, R27, 0x1, -R32 ;  /* 0x000000011b1bd824 */ /* 0x000fc400078e0a20 */
[----:B------:R-:W-:Y:S01]  /*12e0*/  @!P3 IMAD.MOV R13, RZ, RZ, -R13 ;  /* 0x000000ffff0db224 */ /* 0x000fe200078e0a0d */
[----:B------:R-:W-:Y:S01]  /*12f0*/  ISETP.GE.AND P3, PT, R36, RZ, PT ;  /* 0x000000ff2400720c */ /* 0x000fe20003f66270 */
[----:B------:R-:W-:Y:S01]  /*1300*/  @!P1 IMAD.MOV R17, RZ, RZ, -R17 ;  /* 0x000000ffff119224 */ /* 0x000fe200078e0a11 */
[C---:B------:R-:W-:Y:S01]  /*1310*/  ISETP.GT.U32.AND P5, PT, R32.reuse, R27, PT ;  /* 0x0000001b2000720c */ /* 0x040fe20003fa4070 */
[--C-:B------:R-:W-:Y:S01]  /*1320*/  @!P4 IMAD.IADD R23, R23, 0x1, -R32.reuse ;  /* 0x000000011717c824 */ /* 0x100fe200078e0a20 */
[----:B------:R-:W-:Y:S01]  /*1330*/  ISETP.GT.U32.AND P4, PT, R32, R30, PT ;  /* 0x0000001e2000720c */ /* 0x000fe20003f84070 */
[----:B------:R-:W-:Y:S01]  /*1340*/  IMAD.SHL.U32 R9, R18, 0x40, RZ ;  /* 0x0000004012097824 */ /* 0x000fe200078e00ff */
[----:B------:R-:W-:Y:S01]  /*1350*/  ISETP.GE.AND P1, PT, R38, RZ, PT ;  /* 0x000000ff2600720c */ /* 0x000fe20003f26270 */
[----:B------:R-:W-:Y:S02]  /*1360*/  @!P6 IMAD.IADD R29, R29, 0x1, -R32 ;  /* 0x000000011d1de824 */ /* 0x000fe400078e0a20 */
[----:B------:R-:W-:Y:S01]  /*1370*/  @!P0 IMAD.IADD R31, R31, 0x1, -R34 ;  /* 0x000000011f1f8824 */ /* 0x000fe200078e0a22 */
[----:B------:R-:W-:Y:S01]  /*1380*/  LOP3.LUT R9, R9, 0x1c0, RZ, 0xc0, !PT ;  /* 0x000001c009097812 */ /* 0x000fe200078ec0ff */
[----:B------:R-:W-:Y:S01]  /*1390*/  IMAD.MOV.U32 R4, RZ, RZ, R3 ;  /* 0x000000ffff047224 */ /* 0x000fe200078e0003 */
[----:B------:R-:W-:Y:S01]  /*13a0*/  ISETP.GT.U32.AND P6, PT, R32, R29, PT ;  /* 0x0000001d2000720c */ /* 0x000fe20003fc4070 */
[----:B------:R-:W-:Y:S01]  /*13b0*/  @!P2 IMAD.MOV R15, RZ, RZ, -R15 ;  /* 0x000000ffff0fa224 */ /* 0x000fe200078e0a0f */
[----:B------:R-:W-:Y:S01]  /*13c0*/  ISETP.GT.U32.AND P0, PT, R34, R31, PT ;  /* 0x0000001f2200720c */ /* 0x000fe20003f04070 */
[--C-:B------:R-:W-:Y:S01]  /*13d0*/  @!P5 IMAD.IADD R27, R27, 0x1, -R32.reuse ;  /* 0x000000011b1bd824 */ /* 0x100fe200078e0a20 */
[----:B------:R-:W-:Y:S01]  /*13e0*/  ISETP.GE.AND P5, PT, R39, RZ, PT ;  /* 0x000000ff2700720c */ /* 0x000fe20003fa6270 */
[----:B------:R-:W-:Y:S01]  /*13f0*/  @!P4 IMAD.IADD R30, R30, 0x1, -R32 ;  /* 0x000000011e1ec824 */ /* 0x000fe200078e0a20 */
[----:B------:R-:W-:Y:S01]  /*1400*/  ISETP.GE.AND P4, PT, R24, RZ, PT ;  /* 0x000000ff1800720c */ /* 0x000fe20003f86270 */
[C---:B------:R-:W-:Y:S01]  /*1410*/  IMAD.SHL.U32 R24, R18.reuse, 0x8, RZ ;  /* 0x0000000812187824 */ /* 0x040fe200078e00ff */
[----:B------:R-:W-:Y:S01]  /*1420*/  LOP3.LUT R3, R18, 0x3, RZ, 0xc0, !PT ;  /* 0x0000000312037812 */ /* 0x000fe200078ec0ff */
[----:B------:R-:W-:Y:S01]  /*1430*/  @!P3 IMAD.MOV R4, RZ, RZ, -R4 ;  /* 0x000000ffff04b224 */ /* 0x000fe200078e0a04 */
[----:B------:R-:W-:Y:S01]  /*1440*/  ISETP.GE.AND P2, PT, R37, RZ, PT ;  /* 0x000000ff2500720c */ /* 0x000fe20003f46270 */
[----:B------:R-:W-:Y:S01]  /*1450*/  @!P1 IMAD.MOV R22, RZ, RZ, -R22 ;  /* 0x000000ffff169224 */ /* 0x000fe200078e0a16 */
[----:B------:R-:W-:Y:S01]  /*1460*/  ISETP.GT.U32.AND P3, PT, R32, R30, PT ;  /* 0x0000001e2000720c */ /* 0x000fe20003f64070 */
[----:B------:R-:W-:Y:S01]  /*1470*/  @!P6 IMAD.IADD R29, R29, 0x1, -R32 ;  /* 0x000000011d1de824 */ /* 0x000fe200078e0a20 */
[----:B------:R-:W-:Y:S01]  /*1480*/  ISETP.GE.AND P6, PT, R26, RZ, PT ;  /* 0x000000ff1a00720c */ /* 0x000fe20003fc6270 */
[----:B------:R-:W-:Y:S01]  /*1490*/  @!P0 IMAD.IADD R31, R31, 0x1, -R34 ;  /* 0x000000011f1f8824 */ /* 0x000fe200078e0a22 */
[----:B------:R-:W-:Y:S01]  /*14a0*/  LOP3.LUT R26, R9, 0x30, R24, 0xf8, !PT ;  /* 0x00000030091a7812 */ /* 0x000fe200078ef818 */
[----:B------:R-:W-:Y:S01]  /*14b0*/  IMAD R24, R3, 0x88, RZ ;  /* 0x0000008803187824 */ /* 0x000fe200078e02ff */
[----:B------:R-:W-:Y:S01]  /*14c0*/  ISETP.GE.AND P0, PT, R10, RZ, PT ;  /* 0x000000ff0a00720c */ /* 0x000fe20003f06270 */
[----:B------:R-:W-:Y:S01]  /*14d0*/  @!P5 IMAD.MOV R23, RZ, RZ, -R23 ;  /* 0x000000ffff17d224 */ /* 0x000fe200078e0a17 */
[----:B------:R-:W-:Y:S01]  /*14e0*/  ISETP.NE.AND P1, PT, R21, RZ, PT ;  /* 0x000000ff1500720c */ /* 0x000fe20003f25270 */
[----:B------:R-:W-:Y:S01]  /*14f0*/  @!P4 IMAD.MOV R25, RZ, RZ, -R25 ;  /* 0x000000ffff19c224 */ /* 0x000fe200078e0a19 */
[----:B------:R-:W-:Y:S01]  /*1500*/  LOP3.LUT R3, RZ, R21, RZ, 0x33, !PT ;  /* 0x00000015ff037212 */ /* 0x000fe200078e33ff */
[----:B------:R-:W-:Y:S01]  /*1510*/  @!P2 IMAD.MOV R19, RZ, RZ, -R19 ;  /* 0x000000ffff13a224 */ /* 0x000fe200078e0a13 */
[----:B------:R-:W-:Y:S01]  /*1520*/  SGXT.U32 R9, R11, 0x3 ;  /* 0x000000030b09781a */ /* 0x000fe20000000000 */
[----:B------:R-:W-:Y:S01]  /*1530*/  @!P3 IMAD.IADD R30, R30, 0x1, -R32 ;  /* 0x000000011e1eb824 */ /* 0x000fe200078e0a20 */
[----:B------:R-:W-:Y:S01]  /*1540*/  SEL R6, R3, R6, !P1 ;  /* 0x0000000603067207 */ /* 0x000fe20004800000 */
[----:B------:R-:W-:Y:S01]  /*1550*/  IMAD.SHL.U32 R11, R18, 0x2, RZ ;  /* 0x00000002120b7824 */ /* 0x000fe200078e00ff */
[----:B------:R-:W-:Y:S01]  /*1560*/  ISETP.GE.AND P5, PT, R2, RZ, PT ;  /* 0x000000ff0200720c */ /* 0x000fe20003fa6270 */
[----:B------:R-:W-:Y:S01]  /*1570*/  @!P6 IMAD.MOV R27, RZ, RZ, -R27 ;  /* 0x000000ffff1be224 */ /* 0x000fe200078e0a1b */
[----:B------:R-:W-:Y:S01]  /*1580*/  ISETP.NE.AND P2, PT, R20, RZ, PT ;  /* 0x000000ff1400720c */ /* 0x000fe20003f45270 */
[----:B------:R-:W-:Y:S01]  /*1590*/  IMAD R6, R6, UR14, RZ ;  /* 0x0000000e06067c24 */ /* 0x000fe2000f8e02ff */
[----:B------:R-:W-:Y:S01]  /*15a0*/  LOP3.LUT R9, R9, UR6, R24, 0xf6, !PT ;  /* 0x0000000609097c12 */ /* 0x000fe2000f8ef618 */
[----:B------:R-:W-:Y:S01]  /*15b0*/  ULDC.64 UR6, c[0x0][0x218] ;  /* 0x0000860000067ab9 */ /* 0x000fe20000000a00 */
[----:B------:R-:W-:Y:S01]  /*15c0*/  @!P0 IMAD.MOV R30, RZ, RZ, -R30 ;  /* 0x000000ffff1e8224 */ /* 0x000fe200078e0a1e */
[----:B------:R-:W-:-:S02]  /*15d0*/  SEL R13, R3, R13, !P1 ;  /* 0x0000000d030d7207 */ /* 0x000fc40004800000 */
[----:B------:R-:W-:Y:S02]  /*15e0*/  IADD3 R21, P0, R6, UR6, RZ ;  /* 0x0000000606157c10 */ /* 0x000fe4000ff1e0ff */
[C---:B------:R-:W-:Y:S02]  /*15f0*/  SEL R12, R3.reuse, R12, !P1 ;  /* 0x0000000c030c7207 */ /* 0x040fe40004800000 */
[----:B------:R-:W-:Y:S01]  /*1600*/  SEL R14, R3, R14, !P1 ;  /* 0x0000000e030e7207 */ /* 0x000fe20004800000 */
[----:B------:R-:W-:Y:S01]  /*1610*/  @!P5 IMAD.MOV R31, RZ, RZ, -R31 ;  /* 0x000000ffff1fd224 */ /* 0x000fe200078e0a1f */
[----:B------:R-:W-:Y:S01]  /*1620*/  R2UR UR39, R21 ;  /* 0x00000000152772ca */ /* 0x000fe200000e0000 */
[----:B------:R-:W-:Y:S01]  /*1630*/  IMAD R21, R13, UR14, RZ ;  /* 0x0000000e0d157c24 */ /* 0x000fe2000f8e02ff */
[----:B------:R-:W-:Y:S01]  /*1640*/  ISETP.GE.AND P3, PT, R28, RZ, PT ;  /* 0x000000ff1c00720c */ /* 0x000fe20003f66270 */
[----:B------:R-:W-:Y:S01]  /*1650*/  IMAD R12, R12, UR14, RZ ;  /* 0x0000000e0c0c7c24 */ /* 0x000fe2000f8e02ff */
[----:B------:R-:W-:-:S02]  /*1660*/  SEL R16, R3, R16, !P1 ;  /* 0x0000001003107207 */ /* 0x000fc40004800000 */
[----:B------:R-:W-:Y:S01]  /*1670*/  @!P2 LOP3.LUT R31, RZ, R20, RZ, 0x33, !PT ;  /* 0x00000014ff1fa212 */ /* 0x000fe200078e33ff */
[----:B------:R-:W-:Y:S01]  /*1680*/  IMAD R20, R14, UR14, RZ ;  /* 0x0000000e0e147c24 */ /* 0x000fe2000f8e02ff */
[C---:B------:R-:W-:Y:S01]  /*1690*/  SEL R8, R3.reuse, R8, !P1 ;  /* 0x0000000803087207 */ /* 0x040fe20004800000 */
[----:B------:R-:W-:Y:S01]  /*16a0*/  IMAD R16, R16, UR14, RZ ;  /* 0x0000000e10107c24 */ /* 0x000fe2000f8e02ff */
[----:B------:R-:W-:Y:S02]  /*16b0*/  SEL R19, R3, R19, !P1 ;  /* 0x0000001303137207 */ /* 0x000fe40004800000 */
[----:B------:R-:W-:Y:S01]  /*16c0*/  IADD3 R13, P2, R21, UR6, RZ ;  /* 0x00000006150d7c10 */ /* 0x000fe2000ff5e0ff */
[----:B------:R-:W-:Y:S01]  /*16d0*/  IMAD R8, R8, UR14, RZ ;  /* 0x0000000e08087c24 */ /* 0x000fe2000f8e02ff */
[----:B------:R-:W-:Y:S01]  /*16e0*/  LOP3.LUT R11, R26, 0x30, R11, 0x78, !PT ;  /* 0x000000301a0b7812 */ /* 0x000fe200078e780b */
[----:B------:R-:W-:Y:S01]  /*16f0*/  IMAD R19, R19, UR14, RZ ;  /* 0x0000000e13137c24 */ /* 0x000fe2000f8e02ff */
[----:B------:R-:W-:Y:S01]  /*1700*/  SEL R4, R3, R4, !P1 ;  /* 0x0000000403047207 */ /* 0x000fe20004800000 */
[----:B------:R-:W-:Y:S01]  /*1710*/  @!P3 IMAD.MOV R29, RZ, RZ, -R29 ;  /* 0x000000ffff1db224 */ /* 0x000fe200078e0a1d */
[----:B------:R-:W-:-:S02]  /*1720*/  IADD3 R14, P4, R12, UR6, RZ ;  /* 0x000000060c0e7c10 */ /* 0x000fc4000ff9e0ff */
[----:B------:R-:W-:Y:S02]  /*1730*/  IADD3 R26, P6, R20, UR6, RZ ;  /* 0x00000006141a7c10 */ /* 0x000fe4000ffde0ff */
[----:B------:R-:W-:Y:S02]  /*1740*/  R2UR UR29, R13 ;  /* 0x000000000d1d72ca */ /* 0x000fe400000e0000 */
[----:B------:R-:W-:Y:S02]  /*1750*/  SHF.R.S32.HI R13, RZ, 0x1f, R20 ;  /* 0x0000001fff0d7819 */ /* 0x000fe40000011414 */
[----:B------:R-:W-:Y:S02]  /*1760*/  SEL R15, R3, R15, !P1 ;  /* 0x0000000f030f7207 */ /* 0x000fe40004800000 */
[----:B------:R-:W-:Y:S02]  /*1770*/  R2UR UR37, R14 ;  /* 0x000000000e2572ca */ /* 0x000fe400000e0000 */
[----:B------:R-:W-:-:S02]  /*1780*/  IADD3 R24, P5, R16, UR6, RZ ;  /* 0x0000000610187c10 */ /* 0x000fc4000ffbe0ff */
[----:B------:R-:W-:Y:S01]  /*1790*/  R2UR UR35, R26 ;  /* 0x000000001a2372ca */ /* 0x000fe200000e0000 */
[----:B------:R-:W-:Y:S01]  /*17a0*/  IMAD R26, R4, UR14, RZ ;  /* 0x0000000e041a7c24 */ /* 0x000fe2000f8e02ff */
[----:B------:R-:W-:Y:S02]  /*17b0*/  SEL R17, R3, R17, !P1 ;  /* 0x0000001103117207 */ /* 0x000fe40004800000 */
[----:B------:R-:W-:Y:S02]  /*17c0*/  IADD3 R14, P3, R8, UR6, RZ ;  /* 0x00000006080e7c10 */ /* 0x000fe4000ff7e0ff */
[----:B------:R-:W-:Y:S01]  /*17d0*/  IADD3.X R13, R13, UR7, RZ, P6, !PT ;  /* 0x000000070d0d7c10 */ /* 0x000fe2000b7fe4ff */
[----:B------:R-:W-:Y:S01]  /*17e0*/  IMAD R17, R17, UR14, RZ ;  /* 0x0000000e11117c24 */ /* 0x000fe2000f8e02ff */
[----:B------:R-:W-:Y:S02]  /*17f0*/  IADD3 R4, P6, R19, UR6, RZ ;  /* 0x0000000613047c10 */ /* 0x000fe4000ffde0ff */
[----:B------:R-:W-:Y:S01]  /*1800*/  R2UR UR33, R24 ;  /* 0x00000000182172ca */ /* 0x000fe200000e0000 */
[----:B------:R-:W-:Y:S01]  /*1810*/  IMAD R24, R15, UR14, RZ ;  /* 0x0000000e0f187c24 */ /* 0x000fe2000f8e02ff */
[----:B------:R-:W-:-:S02]  /*1820*/  R2UR UR31, R14 ;  /* 0x000000000e1f72ca */ /* 0x000fc400000e0000 */
[----:B------:R-:W-:Y:S02]  /*1830*/  SHF.R.S32.HI R15, RZ, 0x1f, R6 ;  /* 0x0000001fff0f7819 */ /* 0x000fe40000011406 */
[----:B------:R-:W-:Y:S02]  /*1840*/  SHF.R.S32.HI R14, RZ, 0x1f, R12 ;  /* 0x0000001fff0e7819 */ /* 0x000fe4000001140c */
[----:B------:R-:W-:Y:S02]  /*1850*/  R2UR UR21, R4 ;  /* 0x00000000041572ca */ /* 0x000fe400000e0000 */
[----:B------:R-:W-:Y:S02]  /*1860*/  SHF.R.S32.HI R4, RZ, 0x1f, R8 ;  /* 0x0000001fff047819 */ /* 0x000fe40000011408 */
[----:B------:R-:W-:Y:S02]  /*1870*/  IADD3.X R15, R15, UR7, RZ, P0, !PT ;  /* 0x000000070f0f7c10 */ /* 0x000fe400087fe4ff */
[----:B------:R-:W-:-:S02]  /*1880*/  IADD3.X R14, R14, UR7, RZ, P4, !PT ;  /* 0x000000070e0e7c10 */ /* 0x000fc4000a7fe4ff */
[----:B------:R-:W-:Y:S02]  /*1890*/  SEL R25, R3, R25, !P1 ;  /* 0x0000001903197207 */ /* 0x000fe40004800000 */
[----:B------:R-:W-:Y:S02]  /*18a0*/  IADD3 R12, P0, R17, UR6, RZ ;  /* 0x00000006110c7c10 */ /* 0x000fe4000ff1e0ff */
[----:B------:R-:W-:Y:S01]  /*18b0*/  IADD3 R6, P4, R26, UR6, RZ ;  /* 0x000000061a067c10 */ /* 0x000fe2000ff9e0ff */
[----:B------:R-:W-:Y:S01]  /*18c0*/  IMAD R25, R25, UR14, RZ ;  /* 0x0000000e19197c24 */ /* 0x000fe2000f8e02ff */
[----:B------:R-:W-:Y:S02]  /*18d0*/  IADD3.X R4, R4, UR7, RZ, P3, !PT ;  /* 0x0000000704047c10 */ /* 0x000fe40009ffe4ff */
[----:B------:R-:W-:Y:S02]  /*18e0*/  SHF.R.S32.HI R26, RZ, 0x1f, R26 ;  /* 0x0000001fff1a7819 */ /* 0x000fe4000001141a */
[----:B------:R-:W-:-:S02]  /*18f0*/  SEL R22, R3, R22, !P1 ;  /* 0x0000001603167207 */ /* 0x000fc40004800000 */
[C---:B------:R-:W-:Y:S02]  /*1900*/  SEL R23, R3.reuse, R23, !P1 ;  /* 0x0000001703177207 */ /* 0x040fe40004800000 */
[C---:B------:R-:W-:Y:S01]  /*1910*/  SEL R27, R3.reuse, R27, !P1 ;  /* 0x0000001b031b7207 */ /* 0x040fe20004800000 */
[----:B------:R-:W-:Y:S01]  /*1920*/  IMAD R22, R22, UR14, RZ ;  /* 0x0000000e16167c24 */ /* 0x000fe2000f8e02ff */
[----:B------:R-:W-:Y:S01]  /*1930*/  SEL R29, R3, R29, !P1 ;  /* 0x0000001d031d7207 */ /* 0x000fe20004800000 */
[----:B------:R-:W-:Y:S01]  /*1940*/  IMAD R23, R23, UR14, RZ ;  /* 0x0000000e17177c24 */ /* 0x000fe2000f8e02ff */
[----:B------:R-:W-:Y:S01]  /*1950*/  SEL R3, R3, R30, !P1 ;  /* 0x0000001e03037207 */ /* 0x000fe20004800000 */
[----:B------:R-:W-:Y:S01]  /*1960*/  IMAD R27, R27, UR14, RZ ;  /* 0x0000000e1b1b7c24 */ /* 0x000fe2000f8e02ff */
[----:B------:R-:W-:Y:S01]  /*1970*/  R2UR UR25, R12 ;  /* 0x000000000c1972ca */ /* 0x000fe200000e0000 */
[----:B------:R-:W-:Y:S01]  /*1980*/  IMAD R29, R29, UR14, RZ ;  /* 0x0000000e1d1d7c24 */ /* 0x000fe2000f8e02ff */
[----:B------:R-:W-:Y:S01]  /*1990*/  R2UR UR32, R4 ;  /* 0x00000000042072ca */ /* 0x000fe200000e0000 */
[----:B------:R-:W-:Y:S01]  /*19a0*/  IMAD R3, R3, UR14, RZ ;  /* 0x0000000e03037c24 */ /* 0x000fe2000f8e02ff */
[----:B------:R-:W-:-:S02]  /*19b0*/  IADD3 R20, P1, R24, UR6, RZ ;  /* 0x0000000618147c10 */ /* 0x000fc4000ff3e0ff */
[----:B------:R-:W-:Y:S02]  /*19c0*/  SHF.R.S32.HI R12, RZ, 0x1f, R21 ;  /* 0x0000001fff0c7819 */ /* 0x000fe40000011415 */
[----:B------:R-:W-:Y:S02]  /*19d0*/  IADD3.X R4, R26, UR7, RZ, P4, !PT ;  /* 0x000000071a047c10 */ /* 0x000fe4000a7fe4ff */
[----:B------:R-:W-:Y:S02]  /*19e0*/  R2UR UR27, R20 ;  /* 0x00000000141b72ca */ /* 0x000fe400000e0000 */
[----:B------:R-:W-:Y:S02]  /*19f0*/  IADD3.X R12, R12, UR7, RZ, P2, !PT ;  /* 0x000000070c0c7c10 */ /* 0x000fe400097fe4ff */
[----:B------:R-:W-:Y:S02]  /*1a00*/  R2UR UR24, R4 ;  /* 0x00000000041872ca */ /* 0x000fe400000e0000 */
[----:B------:R-:W-:-:S02]  /*1a10*/  IADD3 R20, P2, R25, UR6, RZ ;  /* 0x0000000619147c10 */ /* 0x000fc4000ff5e0ff */
[----:B------:R-:W-:Y:S02]  /*1a20*/  SHF.R.S32.HI R4, RZ, 0x1f, R25 ;  /* 0x0000001fff047819 */ /* 0x000fe40000011419 */
[----:B------:R-:W-:Y:S02]  /*1a30*/  R2UR UR23, R6 ;  /* 0x00000000061772ca */ /* 0x000fe400000e0000 */
[----:B------:R-:W-:Y:S02]  /*1a40*/  SHF.R.S32.HI R6, RZ, 0x1f, R16 ;  /* 0x0000001fff067819 */ /* 0x000fe40000011410 */
[----:B------:R-:W-:Y:S02]  /*1a50*/  SHF.R.S32.HI R8, RZ, 0x1f, R24 ;  /* 0x0000001fff087819 */ /* 0x000fe40000011418 */
[----:B------:R-:W-:Y:S02]  /*1a60*/  R2UR UR30, R12 ;  /* 0x000000000c1e72ca */ /* 0x000fe400000e0000 */
[----:B------:R-:W-:-:S02]  /*1a70*/  IADD3.X R4, R4, UR7, RZ, P2, !PT ;  /* 0x0000000704047c10 */ /* 0x000fc400097fe4ff */
[----:B------:R-:W-:Y:S02]  /*1a80*/  SHF.R.S32.HI R12, RZ, 0x1f, R19 ;  /* 0x0000001fff0c7819 */ /* 0x000fe40000011413 */
[----:B------:R-:W-:Y:S02]  /*1a90*/  IADD3.X R6, R6, UR7, RZ, P5, !PT ;  /* 0x0000000706067c10 */ /* 0x000fe4000affe4ff */
[----:B------:R-:W-:Y:S02]  /*1aa0*/  IADD3.X R8, R8, UR7, RZ, P1, !PT ;  /* 0x0000000708087c10 */ /* 0x000fe40008ffe4ff */
[----:B------:R-:W-:Y:S02]  /*1ab0*/  R2UR UR16, R4 ;  /* 0x00000000041072ca */ /* 0x000fe400000e0000 */
[----:B------:R-:W-:Y:S02]  /*1ac0*/  IADD3 R16, P1, R27, UR6, RZ ;  /* 0x000000061b107c10 */ /* 0x000fe4000ff3e0ff */
[----:B------:R-:W-:Y:S01]  /*1ad0*/  R2UR UR36, R13 ;  /* 0x000000000d2472ca */ /* 0x000fe200000e0000 */
[----:B------:R-:W-:Y:S01]  /*1ae0*/  IMAD R13, R31, UR41, RZ ;  /* 0x000000291f0d7c24 */ /* 0x000fe2000f8e02ff */
[----:B------:R-:W-:Y:S01]  /*1af0*/  SHF.R.S32.HI R17, RZ, 0x1f, R17 ;  /* 0x0000001fff117819 */ /* 0x000fe20000011411 */
[----:B------:R-:W-:Y:S01]  /*1b00*/  ULDC UR41, c[0x0][0x238] ;  /* 0x00008e0000297ab9 */ /* 0x000fe20000000800 */
[----:B------:R-:W-:Y:S01]  /*1b10*/  IADD3.X R12, R12, UR7, RZ, P6, !PT ;  /* 0x000000070c0c7c10 */ /* 0x000fe2000b7fe4ff */
[----:B------:R-:W-:Y:S01]  /*1b20*/  IMAD R66, R66, UR41, RZ ;  /* 0x0000002942427c24 */ /* 0x000fe2000f8e02ff */
[----:B------:R-:W-:Y:S01]  /*1b30*/  SHF.R.S32.HI R4, RZ, 0x1f, R27 ;  /* 0x0000001fff047819 */ /* 0x000fe2000001141b */
[----:B------:R-:W-:Y:S01]  /*1b40*/  IMAD R68, R68, UR41, RZ ;  /* 0x0000002944447c24 */ /* 0x000fe2000f8e02ff */
[----:B------:R-:W-:Y:S01]  /*1b50*/  R2UR UR34, R6 ;  /* 0x00000000062272ca */ /* 0x000fe200000e0000 */
[----:B------:R-:W-:Y:S01]  /*1b60*/  IMAD R70, R70, UR41, RZ ;  /* 0x0000002946467c24 */ /* 0x000fe2000f8e02ff */
[----:B------:R-:W-:Y:S01]  /*1b70*/  R2UR UR40, R15 ;  /* 0x000000000f2872ca */ /* 0x000fe200000e0000 */
[----:B------:R-:W-:Y:S01]  /*1b80*/  IMAD R72, R72, UR41, RZ ;  /* 0x0000002948487c24 */ /* 0x000fe2000f8e02ff */
[----:B------:R-:W-:Y:S01]  /*1b90*/  IADD3.X R6, R17, UR7, RZ, P0, !PT ;  /* 0x0000000711067c10 */ /* 0x000fe200087fe4ff */
[----:B------:R-:W-:Y:S01]  /*1ba0*/  IMAD R74, R74, UR41, RZ ;  /* 0x000000294a4a7c24 */ /* 0x000fe2000f8e02ff */
[----:B------:R-:W-:Y:S01]  /*1bb0*/  R2UR UR22, R12 ;  /* 0x000000000c1672ca */ /* 0x000fe200000e0000 */
[----:B------:R-:W-:Y:S01]  /*1bc0*/  IMAD R76, R5, UR41, RZ ;  /* 0x00000029054c7c24 */ /* 0x000fe2000f8e02ff */
[----:B------:R-:W-:Y:S01]  /*1bd0*/  IADD3.X R4, R4, UR7, RZ, P1, !PT ;  /* 0x0000000704047c10 */ /* 0x000fe20008ffe4ff */
[----:B------:R-:W-:Y:S01]  /*1be0*/  IMAD R78, R64, UR41, RZ ;  /* 0x00000029404e7c24 */ /* 0x000fe2000f8e02ff */
[----:B------:R-:W-:Y:S01]  /*1bf0*/  SHF.R.S32.HI R15, RZ, 0x1f, R3 ;  /* 0x0000001fff0f7819 */ /* 0x000fe20000011403 */
[----:B------:R-:W-:Y:S01]  /*1c00*/  IMAD R80, R63, UR41, RZ ;  /* 0x000000293f507c24 */ /* 0x000fe2000f8e02ff */
[----:B------:R-:W-:Y:S01]  /*1c10*/  IADD3 R12, P1, R3, UR6, RZ ;  /* 0x00000006030c7c10 */ /* 0x000fe2000ff3e0ff */
[----:B------:R-:W-:Y:S01]  /*1c20*/  IMAD R82, R62, UR41, RZ ;  /* 0x000000293e527c24 */ /* 0x000fe2000f8e02ff */
[----:B------:R-:W-:Y:S01]  /*1c30*/  IADD3 R3, P0, R13, UR10, RZ ;  /* 0x0000000a0d037c10 */ /* 0x000fe2000ff1e0ff */
[----:B------:R-:W-:Y:S01]  /*1c40*/  IMAD R84, R61, UR41, RZ ;  /* 0x000000293d547c24 */ /* 0x000fe2000f8e02ff */
[----:B------:R-:W-:Y:S01]  /*1c50*/  IADD3 R24, P5, R22, UR6, RZ ;  /* 0x0000000616187c10 */ /* 0x000fe2000ffbe0ff */
[----:B------:R-:W-:Y:S01]  /*1c60*/  IMAD R86, R60, UR41, RZ ;  /* 0x000000293c567c24 */ /* 0x000fe2000f8e02ff */
[----:B------:R-:W-:Y:S01]  /*1c70*/  IADD3 R21, P3, R23, UR6, RZ ;  /* 0x0000000617157c10 */ /* 0x000fe2000ff7e0ff */
[----:B------:R-:W-:Y:S01]  /*1c80*/  IMAD R88, R59, UR41, RZ ;  /* 0x000000293b587c24 */ /* 0x000fe2000f8e02ff */
[----:B------:R-:W-:Y:S01]  /*1c90*/  R2UR UR28, R8 ;  /* 0x00000000081c72ca */ /* 0x000fe200000e0000 */
[----:B------:R-:W-:Y:S01]  /*1ca0*/  IMAD R90, R58, UR41, RZ ;  /* 0x000000293a5a7c24 */ /* 0x000fe2000f8e02ff */
[----:B------:R-:W-:Y:S01]  /*1cb0*/  R2UR UR26, R6 ;  /* 0x00000000061a72ca */ /* 0x000fe200000e0000 */
[----:B------:R-:W-:Y:S01]  /*1cc0*/  IMAD R92, R57, UR41, RZ ;  /* 0x00000029395c7c24 */ /* 0x000fe2000f8e02ff */
[----:B------:R-:W-:Y:S01]  /*1cd0*/  LOP3.LUT R18, R18, 0x3f, RZ, 0xc0, !PT ;  /* 0x0000003f12127812 */ /* 0x000fe200078ec0ff */
[----:B------:R-:W-:Y:S01]  /*1ce0*/  IMAD R94, R56, UR41, RZ ;  /* 0x00000029385e7c24 */ /* 0x000fe2000f8e02ff */
[----:B------:R-:W-:Y:S01]  /*1cf0*/  SHF.R.S32.HI R8, RZ, 0x1f, R22 ;  /* 0x0000001fff087819 */ /* 0x000fe20000011416 */
[----:B------:R-:W-:Y:S01]  /*1d00*/  IMAD R96, R35, UR41, RZ ;  /* 0x0000002923607c24 */ /* 0x000fe2000f8e02ff */
[----:B------:R-:W-:Y:S01]  /*1d10*/  SHF.R.S32.HI R6, RZ, 0x1f, R23 ;  /* 0x0000001fff067819 */ /* 0x000fe20000011417 */
[----:B------:R-:W-:Y:S01]  /*1d20*/  IMAD R100, R33, UR41, RZ ;  /* 0x0000002921647c24 */ /* 0x000fe2000f8e02ff */
[----:B------:R-:W-:Y:S01]  /*1d30*/  LEA.HI.X.SX32 R13, R13, UR11, 0x1, P0 ;  /* 0x0000000b0d0d7c11 */ /* 0x000fe200080f0eff */
[----:B------:R-:W-:Y:S01]  /*1d40*/  ULDC UR11, c[0x0][0x23c] ;  /* 0x00008f00000b7ab9 */ /* 0x000fe20000000800 */
[----:B------:R-:W-:Y:S01]  /*1d50*/  R2UR UR38, R14 ;  /* 0x000000000e2672ca */ /* 0x000fe200000e0000 */
[----:B------:R-:W-:Y:S01]  /*1d60*/  IMAD R65, R18, UR11, RZ ;  /* 0x0000000b12417c24 */ /* 0x000fe2000f8e02ff */
[----:B------:R-:W-:Y:S01]  /*1d70*/  R2UR UR19, R24 ;  /* 0x00000000181372ca */ /* 0x000fe200000e0000 */
[----:B------:R-:W-:Y:S01]  /*1d80*/  USHF.L.U32 UR10, UR41, 0x6, URZ ;  /* 0x00000006290a7899 */ /* 0x000fe2000800063f */
[----:B------:R-:W-:-:S02]  /*1d90*/  R2UR UR17, R21 ;  /* 0x00000000151172ca */ /* 0x000fc400000e0000 */
[----:B------:R-:W-:Y:S02]  /*1da0*/  R2UR UR15, R20 ;  /* 0x00000000140f72ca */ /* 0x000fe400000e0000 */
[----:B------:R-:W-:Y:S02]  /*1db0*/  SHF.R.S32.HI R17, RZ, 0x1f, R29 ;  /* 0x0000001fff117819 */ /* 0x000fe4000001141d */
[----:B------:R-:W-:Y:S01]  /*1dc0*/  IADD3 R14, P2, R29, UR6, RZ ;  /* 0x000000061d0e7c10 */ /* 0x000fe2000ff5e0ff */
[----:B------:R-:W-:Y:S01]  /*1dd0*/  USHF.R.S32.HI UR6, URZ, 0x1f, UR4 ;  /* 0x0000001f3f067899 */ /* 0x000fe20008011404 */
[----:B------:R-:W-:Y:S02]  /*1de0*/  IADD3.X R8, R8, UR7, RZ, P5, !PT ;  /* 0x0000000708087c10 */ /* 0x000fe4000affe4ff */
[----:B------:R-:W-:Y:S01]  /*1df0*/  IADD3.X R6, R6, UR7, RZ, P3, !PT ;  /* 0x0000000706067c10 */ /* 0x000fe20009ffe4ff */
[----:B------:R-:W-:Y:S01]  /*1e00*/  ULEA.HI UR6, UR6, UR4, URZ, 0x6 ;  /* 0x0000000406067291 */ /* 0x000fe2000f8f303f */
[----:B------:R-:W-:-:S02]  /*1e10*/  LOP3.LUT R19, R5, 0xc, RZ, 0xfc, !PT ;  /* 0x0000000c05137812 */ /* 0x000fc400078efcff */
[C---:B------:R-:W-:Y:S01]  /*1e20*/  LOP3.LUT R20, R5.reuse, 0xe, RZ, 0xfc, !PT ;  /* 0x0000000e05147812 */ /* 0x040fe200078efcff */
[----:B------:R-:W-:Y:S01]  /*1e30*/  USHF.R.S32.HI UR6, URZ, 0x6, UR6 ;  /* 0x000000063f067899 */ /* 0x000fe20008011406 */
[C---:B------:R-:W-:Y:S01]  /*1e40*/  LOP3.LUT R21, R5.reuse, 0x10, RZ, 0xfc, !PT ;  /* 0x0000001005157812 */ /* 0x040fe200078efcff */
[----:B------:R-:W-:Y:S01]  /*1e50*/  ULDC UR4, c[0x0][0x230] ;  /* 0x00008c0000047ab9 */ /* 0x000fe20000000800 */
[C---:B------:R-:W-:Y:S02]  /*1e60*/  LOP3.LUT R22, R5.reuse, 0x12, RZ, 0xfc, !PT ;  /* 0x0000001205167812 */ /* 0x040fe400078efcff */
[----:B------:R-:W-:Y:S01]  /*1e70*/  LOP3.LUT R23, R5, 0x14, RZ, 0xfc, !PT ;  /* 0x0000001405177812 */ /* 0x000fe200078efcff */
[----:B------:R-:W-:Y:S01]  /*1e80*/  IMAD R128, R21, UR41, RZ ;  /* 0x0000002915807c24 */ /* 0x000fe2000f8e02ff */
[C---:B------:R-:W-:Y:S01]  /*1e90*/  LOP3.LUT R24, R5.reuse, 0x16, RZ, 0xfc, !PT ;  /* 0x0000001605187812 */ /* 0x040fe200078efcff */
[----:B------:R-:W-:Y:S01]  /*1ea0*/  IMAD R126, R22, UR41, RZ ;  /* 0x00000029167e7c24 */ /* 0x000fe2000f8e02ff */
        /* <DEDUP_REMOVED lines=18> */
[----:B------:R-:W-:Y:S01]  /*1fd0*/  IADD3.X R17, R17, UR7, RZ, P2, !PT ;  /* 0x0000000711117c10 */ /* 0x000fe200097fe4ff */
[----:B------:R-:W-:Y:S01]  /*1fe0*/  IMAD R102, R32, UR41, RZ ;  /* 0x0000002920667c24 */ /* 0x000fe2000f8e02ff */
[----:B------:R-:W-:Y:S01]  /*1ff0*/  IADD3.X R15, R15, UR7, RZ, P1, !PT ;  /* 0x000000070f0f7c10 */ /* 0x000fe20008ffe4ff */
[----:B------:R-:W-:Y:S01]  /*2000*/  USHF.L.U32 UR7, UR11, 0x6, URZ ;  /* 0x000000060b077899 */ /* 0x000fe2000800063f */
[----:B------:R-:W-:Y:S01]  /*2010*/  R2UR UR13, R16 ;  /* 0x00000000100d72ca */ /* 0x000fe200000e0000 */
[----:B------:R-:W-:Y:S01]  /*2020*/  IMAD R98, R34, UR41, RZ ;  /* 0x0000002922627c24 */ /* 0x000fe2000f8e02ff */
[----:B------:R-:W-:Y:S01]  /*2030*/  R2UR UR20, R8 ;  /* 0x00000000081472ca */ /* 0x000fe200000e0000 */
[----:B------:R-:W-:Y:S01]  /*2040*/  IMAD R8, R20, UR41, RZ ;  /* 0x0000002914087c24 */ /* 0x000fe2000f8e02ff */
[----:B------:R-:W-:Y:S01]  /*2050*/  R2UR UR18, R6 ;  /* 0x00000000061272ca */ /* 0x000fe200000e0000 */
[----:B------:R-:W-:Y:S01]  /*2060*/  IMAD R6, R19, UR41, RZ ;  /* 0x0000002913067c24 */ /* 0x000fe2000f8e02ff */
[----:B------:R-:W-:Y:S01]  /*2070*/  R2UR UR14, R4 ;  /* 0x00000000040e72ca */ /* 0x000fe200000e0000 */
[----:B------:R-:W-:Y:S01]  /*2080*/  USHF.R.S32.HI UR11, URZ, 0x1f, UR7 ;  /* 0x0000001f3f0b7899 */ /* 0x000fe20008011407 */
[----:B------:R-:W-:-:S02]  /*2090*/  LOP3.LUT R67, R18, 0x8, RZ, 0x3c, !PT ;  /* 0x0000000812437812 */ /* 0x000fc400078e3cff */
[C---:B------:R-:W-:Y:S02]  /*20a0*/  LOP3.LUT R69, R18.reuse, 0x10, RZ, 0x3c, !PT ;  /* 0x0000001012457812 */ /* 0x040fe400078e3cff */
[C---:B------:R-:W-:Y:S02]  /*20b0*/  LOP3.LUT R71, R18.reuse, 0x18, RZ, 0x3c, !PT ;  /* 0x0000001812477812 */ /* 0x040fe400078e3cff */
[C---:B------:R-:W-:Y:S02]  /*20c0*/  LOP3.LUT R73, R18.reuse, 0x20, RZ, 0x3c, !PT ;  /* 0x0000002012497812 */ /* 0x040fe400078e3cff */
[----:B------:R-:W-:Y:S02]  /*20d0*/  LOP3.LUT R75, R18, 0x30, RZ, 0x3c, !PT ;  /* 0x00000030124b7812 */ /* 0x000fe400078e3cff */
[----:B------:R-:W-:Y:S02]  /*20e0*/  SHF.R.S32.HI R4, RZ, 0x1f, R65 ;  /* 0x0000001fff047819 */ /* 0x000fe40000011441 */
[----:B------:R-:W-:-:S07]  /*20f0*/  LOP3.LUT R16, R9, 0x8, RZ, 0x3c, !PT ;  /* 0x0000000809107812 */ /* 0x000fce00078e3cff */
.L_x_1:
[C---:B------:R-:W-:Y:S02]  /*2100*/  ISETP.GE.AND P6, PT, R5.reuse, UR4, PT ;  /* 0x0000000405007c0c */ /* 0x040fe4000bfc6270 */
[C---:B------:R-:W-:Y:S02]  /*2110*/  IADD3 R40, P0, R76.reuse, R3, RZ ;  /* 0x000000034c287210 */ /* 0x040fe40007f1e0ff */
[C---:B------:R-:W-:Y:S02]  /*2120*/  LOP3.LUT R37, R5.reuse, 0x4, RZ, 0xfc, !PT ;  /* 0x0000000405257812 */ /* 0x040fe400078efcff */
[----:B------:R-:W-:Y:S02]  /*2130*/  LOP3.LUT R36, R5, 0x2, RZ, 0xfc, !PT ;  /* 0x0000000205247812 */ /* 0x000fe400078efcff */
[----:B------:R-:W-:Y:S02]  /*2140*/  PRMT R47, RZ, 0x7610, R47 ;  /* 0x00007610ff2f7816 */ /* 0x000fe4000000002f */
[----:B------:R-:W-:-:S02]  /*2150*/  LEA.HI.X.SX32 R41, R76, R13, 0x1, P0 ;  /* 0x0000000d4c297211 */ /* 0x000fc400000f0eff */
[----:B------:R-:W-:Y:S02]  /*2160*/  LOP3.LUT R38, R5, 0x6, RZ, 0xfc, !PT ;  /* 0x0000000605267812 */ /* 0x000fe400078efcff */
[----:B------:R-:W-:Y:S01]  /*2170*/  ISETP.GE.AND P3, PT, R37, UR4, PT ;  /* 0x0000000425007c0c */ /* 0x000fe2000bf66270 */
[----:B------:R0:W2:Y:S01]  /*2180*/  @!P6 LDG.E.U8 R47, desc[UR8][R40.64] ;  /* 0x00000008282fe981 */ /* 0x0000a2000c1e1100 */
[----:B------:R-:W-:Y:S02]  /*2190*/  ISETP.GE.AND P2, PT, R36, UR4, PT ;  /* 0x0000000424007c0c */ /* 0x000fe4000bf46270 */
[----:B------:R-:W-:Y:S02]  /*21a0*/  ISETP.GE.AND P4, PT, R38, UR4, PT ;  /* 0x0000000426007c0c */ /* 0x000fe4000bf86270 */
[-C--:B------:R-:W-:Y:S02]  /*21b0*/  IADD3 R38, P6, R72, R3.reuse, RZ ;  /* 0x0000000348267210 */ /* 0x080fe40007fde0ff */
[----:B------:R-:W-:-:S02]  /*21c0*/  IADD3 R44, P5, R74, R3, RZ ;  /* 0x000000034a2c7210 */ /* 0x000fc40007fbe0ff */
[C---:B------:R-:W-:Y:S02]  /*21d0*/  LOP3.LUT R37, R5.reuse, 0x8, RZ, 0xfc, !PT ;  /* 0x0000000805257812 */ /* 0x040fe400078efcff */
[----:B------:R-:W-:Y:S02]  /*21e0*/  LOP3.LUT R36, R5, 0xa, RZ, 0xfc, !PT ;  /* 0x0000000a05247812 */ /* 0x000fe400078efcff */
[----:B------:R-:W-:Y:S02]  /*21f0*/  PRMT R46, RZ, 0x7610, R46 ;  /* 0x00007610ff2e7816 */ /* 0x000fe4000000002e */
[----:B------:R-:W-:Y:S02]  /*2200*/  PRMT R77, RZ, 0x7610, R77 ;  /* 0x00007610ff4d7816 */ /* 0x000fe4000000004d */
[-C--:B------:R-:W-:Y:S02]  /*2210*/  LEA.HI.X.SX32 R39, R72, R13.reuse, 0x1, P6 ;  /* 0x0000000d48277211 */ /* 0x080fe400030f0eff */
[----:B------:R-:W-:-:S02]  /*2220*/  LEA.HI.X.SX32 R45, R74, R13, 0x1, P5 ;  /* 0x0000000d4a2d7211 */ /* 0x000fc400028f0eff */
[----:B------:R-:W-:Y:S01]  /*2230*/  ISETP.GE.AND P1, PT, R37, UR4, PT ;  /* 0x0000000425007c0c */ /* 0x000fe2000bf26270 */
[----:B------:R1:W3:Y:S01]  /*2240*/  @!P3 LDG.E.U8 R46, desc[UR8][R38.64] ;  /* 0x00000008262eb981 */ /* 0x0002e2000c1e1100 */
[----:B------:R-:W-:Y:S02]  /*2250*/  ISETP.GE.AND P0, PT, R36, UR4, PT ;  /* 0x0000000424007c0c */ /* 0x000fe4000bf06270 */
[-C--:B------:R-:W-:Y:S01]  /*2260*/  IADD3 R42, P3, R68, R3.reuse, RZ ;  /* 0x00000003442a7210 */ /* 0x080fe20007f7e0ff */
[----:B------:R-:W4:Y:S01]  /*2270*/  @!P2 LDG.E.U8 R77, desc[UR8][R44.64] ;  /* 0x000000082c4da981 */ /* 0x000f22000c1e1100 */
[-C--:B------:R-:W-:Y:S02]  /*2280*/  IADD3 R36, P5, R70, R3.reuse, RZ ;  /* 0x0000000346247210 */ /* 0x080fe40007fbe0ff */
[----:B0-----:R-:W-:Y:S02]  /*2290*/  IADD3 R40, P2, R66, R3, RZ ;  /* 0x0000000342287210 */ /* 0x001fe40007f5e0ff */
[----:B------:R-:W-:-:S02]  /*22a0*/  PRMT R130, RZ, 0x7610, R130 ;  /* 0x00007610ff827816 */ /* 0x000fc40000000082 */
[----:B------:R-:W-:Y:S02]  /*22b0*/  PRMT R104, RZ, 0x7610, R104 ;  /* 0x00007610ff687816 */ /* 0x000fe40000000068 */
[-C--:B------:R-:W-:Y:S02]  /*22c0*/  LEA.HI.X.SX32 R43, R68, R13.reuse, 0x1, P3 ;  /* 0x0000000d442b7211 */ /* 0x080fe400018f0eff */
[----:B------:R-:W-:Y:S02]  /*22d0*/  PRMT R108, RZ, 0x7610, R108 ;  /* 0x00007610ff6c7816 */ /* 0x000fe4000000006c */
[-C--:B------:R-:W-:Y:S01]  /*22e0*/  LEA.HI.X.SX32 R37, R70, R13.reuse, 0x1, P5 ;  /* 0x0000000d46257211 */ /* 0x080fe200028f0eff */
[----:B------:R-:W5:Y:S01]  /*22f0*/  @!P1 LDG.E.U8 R130, desc[UR8][R42.64] ;  /* 0x000000082a829981 */ /* 0x000f62000c1e1100 */
[----:B------:R-:W-:Y:S02]  /*2300*/  LEA.HI.X.SX32 R41, R66, R13, 0x1, P2 ;  /* 0x0000000d42297211 */ /* 0x000fe400010f0eff */
[----:B------:R-:W-:Y:S01]  /*2310*/  ISETP.GE.AND P3, PT, R19, UR4, PT ;  /* 0x0000000413007c0c */ /* 0x000fe2000bf66270 */
[----:B------:R0:W5:Y:S01]  /*2320*/  @!P4 LDG.E.U8 R104, desc[UR8][R36.64] ;  /* 0x000000082468c981 */ /* 0x000162000c1e1100 */
[----:B------:R-:W-:-:S02]  /*2330*/  ISETP.GE.AND P2, PT, R20, UR4, PT ;  /* 0x0000000414007c0c */ /* 0x000fc4000bf46270 */
[C---:B-1----:R-:W-:Y:S01]  /*2340*/  IADD3 R38, P1, R6.reuse, R3, RZ ;  /* 0x0000000306267210 */ /* 0x042fe20007f3e0ff */
[----:B------:R1:W5:Y:S01]  /*2350*/  @!P0 LDG.E.U8 R108, desc[UR8][R40.64] ;  /* 0x00000008286c8981 */ /* 0x000362000c1e1100 */
[----:B------:R-:W-:Y:S02]  /*2360*/  PRMT R134, RZ, 0x7610, R134 ;  /* 0x00007610ff867816 */ /* 0x000fe40000000086 */
[----:B------:R-:W-:Y:S02]  /*2370*/  LEA.HI.X.SX32 R39, R6, R13, 0x1, P1 ;  /* 0x0000000d06277211 */ /* 0x000fe400008f0eff */
[C---:B0-----:R-:W-:Y:S02]  /*2380*/  IADD3 R36, P0, R8.reuse, R3, RZ ;  /* 0x0000000308247210 */ /* 0x041fe40007f1e0ff */
[----:B------:R-:W-:Y:S01]  /*2390*/  PRMT R132, RZ, 0x7610, R132 ;  /* 0x00007610ff847816 */ /* 0x000fe20000000084 */
[----:B------:R0:W5:Y:S01]  /*23a0*/  @!P3 LDG.E.U8 R134, desc[UR8][R38.64] ;  /* 0x000000082686b981 */ /* 0x000162000c1e1100 */
[----:B------:R-:W-:-:S02]  /*23b0*/  LEA.HI.X.SX32 R37, R8, R13, 0x1, P0 ;  /* 0x0000000d08257211 */ /* 0x000fc400000f0eff */
[----:B------:R-:W-:Y:S02]  /*23c0*/  ISETP.GE.AND P0, PT, R22, UR4, PT ;  /* 0x0000000416007c0c */ /* 0x000fe4000bf06270 */
[----:B------:R-:W-:Y:S01]  /*23d0*/  ISETP.GE.AND P1, PT, R21, UR4, PT ;  /* 0x0000000415007c0c */ /* 0x000fe2000bf26270 */
[----:B------:R0:W5:Y:S01]  /*23e0*/  @!P2 LDG.E.U8 R132, desc[UR8][R36.64] ;  /* 0x000000082484a981 */ /* 0x000162000c1e1100 */
[-C--:B------:R-:W-:Y:S02]  /*23f0*/  IADD3 R42, P4, R128, R3.reuse, RZ ;  /* 0x00000003802a7210 */ /* 0x080fe40007f9e0ff */
[----:B-1----:R-:W-:Y:S02]  /*2400*/  IADD3 R40, P3, R126, R3, RZ ;  /* 0x000000037e287210 */ /* 0x002fe40007f7e0ff */
[----:B------:R-:W-:Y:S02]  /*2410*/  ISETP.GE.AND P2, PT, R23, UR4, PT ;  /* 0x0000000417007c0c */ /* 0x000fe4000bf46270 */
[----:B------:R-:W-:-:S02]  /*2420*/  PRMT R81, RZ, 0x7610, R81 ;  /* 0x00007610ff517816 */ /* 0x000fc40000000051 */
[-C--:B------:R-:W-:Y:S02]  /*2430*/  LEA.HI.X.SX32 R43, R128, R13.reuse, 0x1, P4 ;  /* 0x0000000d802b7211 */ /* 0x080fe400020f0eff */
[----:B------:R-:W-:Y:S02]  /*2440*/  LEA.HI.X.SX32 R41, R126, R13, 0x1, P3 ;  /* 0x0000000d7e297211 */ /* 0x000fe400018f0eff */
[C---:B0-----:R-:W-:Y:S02]  /*2450*/  IADD3 R38, P4, R124.reuse, R3, RZ ;  /* 0x000000037c267210 */ /* 0x041fe40007f9e0ff */
[----:B------:R-:W-:Y:S01]  /*2460*/  PRMT R79, RZ, 0x7610, R79 ;  /* 0x00007610ff4f7816 */ /* 0x000fe2000000004f */
[----:B------:R-:W3:Y:S01]  /*2470*/  @!P0 LDG.E.U8 R81, desc[UR8][R40.64] ;  /* 0x0000000828518981 */ /* 0x000ee2000c1e1100 */
[----:B------:R-:W-:Y:S02]  /*2480*/  PRMT R136, RZ, 0x7610, R136 ;  /* 0x00007610ff887816 */ /* 0x000fe40000000088 */
[----:B------:R-:W-:-:S02]  /*2490*/  LEA.HI.X.SX32 R39, R124, R13, 0x1, P4 ;  /* 0x0000000d7c277211 */ /* 0x000fc400020f0eff */
[----:B------:R-:W-:Y:S01]  /*24a0*/  ISETP.GE.AND P0, PT, R25, UR4, PT ;  /* 0x0000000419007c0c */ /* 0x000fe2000bf06270 */
[----:B------:R0:W5:Y:S01]  /*24b0*/  @!P1 LDG.E.U8 R79, desc[UR8][R42.64] ;  /* 0x000000082a4f9981 */ /* 0x000162000c1e1100 */
[----:B------:R-:W-:Y:S02]  /*24c0*/  ISETP.GE.AND P1, PT, R24, UR4, PT ;  /* 0x0000000418007c0c */ /* 0x000fe4000bf26270 */
[-C--:B------:R-:W-:Y:S01]  /*24d0*/  IADD3 R36, P3, R122, R3.reuse, RZ ;  /* 0x000000037a247210 */ /* 0x080fe20007f7e0ff */
[----:B------:R1:W5:Y:S01]  /*24e0*/  @!P2 LDG.E.U8 R136, desc[UR8][R38.64] ;  /* 0x000000082688a981 */ /* 0x000362000c1e1100 */
[----:B------:R-:W-:Y:S02]  /*24f0*/  ISETP.GE.AND P2, PT, R26, UR4, PT ;  /* 0x000000041a007c0c */ /* 0x000fe4000bf46270 */
[----:B------:R-:W-:Y:S02]  /*2500*/  PRMT R140, RZ, 0x7610, R140 ;  /* 0x00007610ff8c7816 */ /* 0x000fe4000000008c */
[----:B0-----:R-:W-:-:S02]  /*2510*/  IADD3 R42, P4, R120, R3, RZ ;  /* 0x00000003782a7210 */ /* 0x001fc40007f9e0ff */
[-C--:B------:R-:W-:Y:S02]  /*2520*/  LEA.HI.X.SX32 R37, R122, R13.reuse, 0x1, P3 ;  /* 0x0000000d7a257211 */ /* 0x080fe400018f0eff */
[----:B------:R-:W-:Y:S02]  /*2530*/  LEA.HI.X.SX32 R43, R120, R13, 0x1, P4 ;  /* 0x0000000d782b7211 */ /* 0x000fe400020f0eff */
[C---:B------:R-:W-:Y:S02]  /*2540*/  IADD3 R40, P3, R118.reuse, R3, RZ ;  /* 0x0000000376287210 */ /* 0x040fe40007f7e0ff */
[----:B------:R-:W-:Y:S01]  /*2550*/  PRMT R138, RZ, 0x7610, R138 ;  /* 0x00007610ff8a7816 */ /* 0x000fe2000000008a */
[----:B------:R-:W5:Y:S01]  /*2560*/  @!P0 LDG.E.U8 R140, desc[UR8][R42.64] ;  /* 0x000000082a8c8981 */ /* 0x000f62000c1e1100 */
[----:B------:R-:W-:Y:S02]  /*2570*/  PRMT R142, RZ, 0x7610, R142 ;  /* 0x00007610ff8e7816 */ /* 0x000fe4000000008e */
[----:B------:R-:W-:-:S02]  /*2580*/  LEA.HI.X.SX32 R41, R118, R13, 0x1, P3 ;  /* 0x0000000d76297211 */ /* 0x000fc400018f0eff */
[----:B------:R-:W-:Y:S01]  /*2590*/  ISETP.GE.AND P0, PT, R28, UR4, PT ;  /* 0x000000041c007c0c */ /* 0x000fe2000bf06270 */
[----:B------:R0:W5:Y:S01]  /*25a0*/  @!P1 LDG.E.U8 R138, desc[UR8][R36.64] ;  /* 0x00000008248a9981 */ /* 0x000162000c1e1100 */
[----:B------:R-:W-:Y:S02]  /*25b0*/  ISETP.GE.AND P1, PT, R27, UR4, PT ;  /* 0x000000041b007c0c */ /* 0x000fe4000bf26270 */
[-C--:B-1----:R-:W-:Y:S01]  /*25c0*/  IADD3 R38, P4, R116, R3.reuse, RZ ;  /* 0x0000000374267210 */ /* 0x082fe20007f9e0ff */
        /* <DEDUP_REMOVED lines=28> */
[-C--:B-1----:R-:W-:Y:S02]  /*2790*/  IADD3 R42, P4, R100, R3.reuse, RZ ;  /* 0x00000003642a7210 */ /* 0x082fe40007f9e0ff */
[----:B------:R-:W-:Y:S01]  /*27a0*/  ISETP.GE.AND P1, PT, R33, UR4, PT ;  /* 0x0000000421007c0c */ /* 0x000fe2000bf26270 */
        /* <DEDUP_REMOVED lines=14> */
[----:B------:R-:W-:Y:S01]  /*2890*/  IADD3 R44, P4, R90, R3, RZ ;  /* 0x000000035a2c7210 */ /* 0x000fe20007f9e0ff */
[----:B------:R1:W5:Y:S01]  /*28a0*/  @!P2 LDG.E.U8 R156, desc[UR8][R38.64] ;  /* 0x00000008269ca981 */ /* 0x000362000c1e1100 */
[----:B------:R-:W-:Y:S02]  /*28b0*/  ISETP.GE.AND P1, PT, R57, UR4, PT ;  /* 0x0000000439007c0c */ /* 0x000fe4000bf26270 */
[----:B------:R-:W-:Y:S02]  /*28c0*/  ISETP.GE.AND P2, PT, R59, UR4, PT ;  /* 0x000000043b007c0c */ /* 0x000fe4000bf46270 */
[----:B------:R-:W-:-:S02]  /*28d0*/  PRMT R89, RZ, 0x7610, R89 ;  /* 0x00007610ff597816 */ /* 0x000fc40000000059 */
[-C--:B------:R-:W-:Y:S02]  /*28e0*/  LEA.HI.X.SX32 R37, R92, R13.reuse, 0x1, P3 ;  /* 0x0000000d5c257211 */ /* 0x080fe400018f0eff */
[----:B------:R-:W-:Y:S02]  /*28f0*/  LEA.HI.X.SX32 R45, R90, R13, 0x1, P4 ;  /* 0x0000000d5a2d7211 */ /* 0x000fe400020f0eff */
[C---:B0-----:R-:W-:Y:S02]  /*2900*/  IADD3 R42, P3, R88.reuse, R3, RZ ;  /* 0x00000003582a7210 */ /* 0x041fe40007f7e0ff */
[----:B------:R-:W-:Y:S01]  /*2910*/  PRMT R87, RZ, 0x7610, R87 ;  /* 0x00007610ff577816 */ /* 0x000fe20000000057 */
[----:B------:R-:W5:Y:S01]  /*2920*/  @!P0 LDG.E.U8 R89, desc[UR8][R44.64] ;  /* 0x000000082c598981 */ /* 0x000f62000c1e1100 */
[----:B------:R-:W-:Y:S02]  /*2930*/  PRMT R160, RZ, 0x7610, R160 ;  /* 0x00007610ffa07816 */ /* 0x000fe400000000a0 */
[----:B------:R-:W-:-:S02]  /*2940*/  LEA.HI.X.SX32 R43, R88, R13, 0x1, P3 ;  /* 0x0000000d582b7211 */ /* 0x000fc400018f0eff */
[----:B------:R-:W-:Y:S01]  /*2950*/  IADD3 R40, P0, R86, R3, RZ ;  /* 0x0000000356287210 */ /* 0x000fe20007f1e0ff */
[----:B------:R0:W5:Y:S01]  /*2960*/  @!P1 LDG.E.U8 R87, desc[UR8][R36.64] ;  /* 0x0000000824579981 */ /* 0x000162000c1e1100 */
[----:B------:R-:W-:Y:S02]  /*2970*/  ISETP.GE.AND P3, PT, R61, UR4, PT ;  /* 0x000000043d007c0c */ /* 0x000fe4000bf66270 */
[----:B------:R-:W-:Y:S01]  /*2980*/  ISETP.GE.AND P4, PT, R62, UR4, PT ;  /* 0x000000043e007c0c */ /* 0x000fe2000bf86270 */
[----:B------:R0:W5:Y:S01]  /*2990*/  @!P2 LDG.E.U8 R160, desc[UR8][R42.64] ;  /* 0x000000082aa0a981 */ /* 0x000162000c1e1100 */
[----:B------:R-:W-:Y:S02]  /*29a0*/  LEA.HI.X.SX32 R41, R86, R13, 0x1, P0 ;  /* 0x0000000d56297211 */ /* 0x000fe400000f0eff */
[----:B------:R-:W-:Y:S02]  /*29b0*/  ISETP.GE.AND P1, PT, R60, UR4, PT ;  /* 0x000000043c007c0c */ /* 0x000fe4000bf26270 */
[----:B-1----:R-:W-:-:S02]  /*29c0*/  IADD3 R38, P2, R84, R3, RZ ;  /* 0x0000000354267210 */ /* 0x002fc40007f5e0ff */
[----:B0-----:R-:W-:Y:S02]  /*29d0*/  IADD3 R36, P0, R82, R3, RZ ;  /* 0x0000000352247210 */ /* 0x001fe40007f1e0ff */
[----:B------:R-:W-:Y:S02]  /*29e0*/  PRMT R164, RZ, 0x7610, R164 ;  /* 0x00007610ffa47816 */ /* 0x000fe400000000a4 */
[----:B------:R-:W-:Y:S02]  /*29f0*/  PRMT R91, RZ, 0x7610, R91 ;  /* 0x00007610ff5b7816 */ /* 0x000fe4000000005b */
[-C--:B------:R-:W-:Y:S02]  /*2a00*/  LEA.HI.X.SX32 R39, R84, R13.reuse, 0x1, P2 ;  /* 0x0000000d54277211 */ /* 0x080fe400010f0eff */
[----:B------:R-:W-:Y:S02]  /*2a10*/  LEA.HI.X.SX32 R37, R82, R13, 0x1, P0 ;  /* 0x0000000d52257211 */ /* 0x000fe400000f0eff */
[----:B------:R-:W-:Y:S01]  /*2a20*/  PRMT R162, RZ, 0x7610, R162 ;  /* 0x00007610ffa27816 */ /* 0x000fe200000000a2 */
[----:B------:R-:W5:Y:S01]  /*2a30*/  @!P3 LDG.E.U8 R164, desc[UR8][R38.64] ;  /* 0x0000000826a4b981 */ /* 0x000f62000c1e1100 */
[----:B------:R-:W-:-:S02]  /*2a40*/  ISETP.GE.AND P3, PT, R56, UR4, PT ;  /* 0x0000000438007c0c */ /* 0x000fc4000bf66270 */
[----:B------:R-:W-:Y:S01]  /*2a50*/  ISETP.GE.AND P5, PT, R64, UR4, PT ;  /* 0x0000000440007c0c */ /* 0x000fe2000bfa6270 */
[----:B------:R-:W5:Y:S01]  /*2a60*/  @!P4 LDG.E.U8 R91, desc[UR8][R36.64] ;  /* 0x00000008245bc981 */ /* 0x000f62000c1e1100 */
[----:B------:R-:W-:Y:S02]  /*2a70*/  ISETP.GE.AND P4, PT, R63, UR4, PT ;  /* 0x000000043f007c0c */ /* 0x000fe4000bf86270 */
[-C--:B------:R-:W-:Y:S01]  /*2a80*/  IADD3 R44, P2, R94, R3.reuse, RZ ;  /* 0x000000035e2c7210 */ /* 0x080fe20007f5e0ff */
[----:B------:R0:W5:Y:S01]  /*2a90*/  @!P1 LDG.E.U8 R162, desc[UR8][R40.64] ;  /* 0x0000000828a29981 */ /* 0x000162000c1e1100 */
[----:B------:R-:W-:Y:S02]  /*2aa0*/  IADD3 R42, P1, R80, R3, RZ ;  /* 0x00000003502a7210 */ /* 0x000fe40007f3e0ff */
[----:B------:R-:W-:Y:S02]  /*2ab0*/  PRMT R158, RZ, 0x7610, R158 ;  /* 0x00007610ff9e7816 */ /* 0x000fe4000000009e */
[----:B------:R-:W-:-:S02]  /*2ac0*/  PRMT R93, RZ, 0x7610, R93 ;  /* 0x00007610ff5d7816 */ /* 0x000fc4000000005d */
[----:B------:R-:W-:Y:S02]  /*2ad0*/  PRMT R95, RZ, 0x7610, R95 ;  /* 0x00007610ff5f7816 */ /* 0x000fe4000000005f */
[----:B0-----:R-:W-:Y:S02]  /*2ae0*/  IADD3 R40, P0, R78, R3, RZ ;  /* 0x000000034e287210 */ /* 0x001fe40007f1e0ff */
[-C--:B------:R-:W-:Y:S02]  /*2af0*/  LEA.HI.X.SX32 R45, R94, R13.reuse, 0x1, P2 ;  /* 0x0000000d5e2d7211 */ /* 0x080fe400010f0eff */
[-C--:B------:R-:W-:Y:S02]  /*2b00*/  LEA.HI.X.SX32 R43, R80, R13.reuse, 0x1, P1 ;  /* 0x0000000d502b7211 */ /* 0x080fe400008f0eff */
[----:B------:R-:W-:Y:S01]  /*2b10*/  LEA.HI.X.SX32 R41, R78, R13, 0x1, P0 ;  /* 0x0000000d4e297211 */ /* 0x000fe200000f0eff */
[----:B------:R-:W5:Y:S04]  /*2b20*/  @!P3 LDG.E.U8 R158, desc[UR8][R44.64] ;  /* 0x000000082c9eb981 */ /* 0x000f68000c1e1100 */
[----:B------:R0:W5:Y:S04]  /*2b30*/  @!P4 LDG.E.U8 R93, desc[UR8][R42.64] ;  /* 0x000000082a5dc981 */ /* 0x000168000c1e1100 */
[----:B------:R1:W5:Y:S01]  /*2b40*/  @!P5 LDG.E.U8 R95, desc[UR8][R40.64] ;  /* 0x00000008285fd981 */ /* 0x000362000c1e1100 */
[----:B------:R-:W-:Y:S01]  /*2b50*/  BAR.SYNC.DEFER_BLOCKING 0x0 ;  /* 0x0000000000007b1d */ /* 0x000fe20000010000 */
[----:B------:R-:W-:-:S02]  /*2b60*/  ISETP.GE.AND P0, PT, R18, UR4, PT ;  /* 0x0000000412007c0c */ /* 0x000fc4000bf06270 */
[C---:B0-----:R-:W-:Y:S02]  /*2b70*/  IADD3 R42, P1, R65.reuse, UR37, RZ ;  /* 0x00000025412a7c10 */ /* 0x041fe4000ff3e0ff */
[C---:B------:R-:W-:Y:S02]  /*2b80*/  IADD3 R38, P2, R65.reuse, UR33, RZ ;  /* 0x0000002141267c10 */ /* 0x040fe4000ff5e0ff */
[----:B------:R-:W-:Y:S02]  /*2b90*/  IADD3.X R43, R4, UR38, RZ, P1, !PT ;  /* 0x00000026042b7c10 */ /* 0x000fe40008ffe4ff */
[C---:B-1----:R-:W-:Y:S01]  /*2ba0*/  IADD3 R40, P3, R65.reuse, UR31, RZ ;  /* 0x0000001f41287c10 */ /* 0x042fe2000ff7e0ff */
[----:B--2---:R-:W-:Y:S01]  /*2bb0*/  STS.U8 [R18+UR5], R47 ;  /* 0x0000002f12007988 */ /* 0x004fe20008000005 */
[----:B------:R-:W-:-:S03]  /*2bc0*/  IADD3 R36, P1, R65, UR35, RZ ;  /* 0x0000002341247c10 */ /* 0x000fc6000ff3e0ff */
[----:B----4-:R-:W-:Y:S01]  /*2bd0*/  STS.U8 [R18+UR5+0x40], R77 ;  /* 0x0000404d12007988 */ /* 0x010fe20008000005 */
[C---:B------:R-:W-:Y:S02]  /*2be0*/  IADD3.X R39, R4.reuse, UR34, RZ, P2, !PT ;  /* 0x0000002204277c10 */ /* 0x040fe400097fe4ff */
[C---:B------:R-:W-:Y:S02]  /*2bf0*/  IADD3.X R41, R4.reuse, UR32, RZ, P3, !PT ;  /* 0x0000002004297c10 */ /* 0x040fe40009ffe4ff */
[----:B------:R-:W-:Y:S02]  /*2c00*/  IADD3.X R37, R4, UR36, RZ, P1, !PT ;  /* 0x0000002404257c10 */ /* 0x000fe40008ffe4ff */
[----:B------:R-:W-:Y:S02]  /*2c10*/  IADD3 R44, P2, R65, UR27, RZ ;  /* 0x0000001b412c7c10 */ /* 0x000fe4000ff5e0ff */
[----:B------:R-:W-:Y:S02]  /*2c20*/  PRMT R119, RZ, 0x7610, R119 ;  /* 0x00007610ff777816 */ /* 0x000fe40000000077 */
[----:B------:R-:W-:-:S02]  /*2c30*/  PRMT R117, RZ, 0x7610, R117 ;  /* 0x00007610ff757816 */ /* 0x000fc40000000075 */
[----:B------:R-:W-:Y:S02]  /*2c40*/  PRMT R121, RZ, 0x7610, R121 ;  /* 0x00007610ff797816 */ /* 0x000fe40000000079 */
[----:B------:R-:W-:Y:S01]  /*2c50*/  IADD3.X R45, R4, UR28, RZ, P2, !PT ;  /* 0x0000001c042d7c10 */ /* 0x000fe200097fe4ff */
[----:B---3--:R-:W-:Y:S04]  /*2c60*/  STS.U8 [R18+UR5+0x240], R81 ;  /* 0x0002405112007988 */ /* 0x008fe80008000005 */
[----:B-----5:R-:W-:Y:S01]  /*2c70*/  STS.U8 [R18+UR5+0x200], R79 ;  /* 0x0002004f12007988 */ /* 0x020fe20008000005 */
[----:B------:R-:W-:Y:S02]  /*2c80*/  PRMT R111, RZ, 0x7610, R111 ;  /* 0x00007610ff6f7816 */ /* 0x000fe4000000006f */
[----:B------:R-:W-:-:S02]  /*2c90*/  PRMT R109, RZ, 0x7610, R109 ;  /* 0x00007610ff6d7816 */ /* 0x000fc4000000006d */
[----:B------:R-:W-:Y:S02]  /*2ca0*/  PRMT R107, RZ, 0x7610, R107 ;  /* 0x00007610ff6b7816 */ /* 0x000fe4000000006b */
[----:B------:R-:W-:Y:S01]  /*2cb0*/  PRMT R105, RZ, 0x7610, R105 ;  /* 0x00007610ff697816 */ /* 0x000fe20000000069 */
[----:B------:R-:W-:Y:S04]  /*2cc0*/  STS.U8 [R18+UR5+0x400], R83 ;  /* 0x0004005312007988 */ /* 0x000fe80008000005 */
[----:B------:R-:W-:Y:S04]  /*2cd0*/  STS.U8 [R18+UR5+0x440], R85 ;  /* 0x0004405512007988 */ /* 0x000fe80008000005 */
[----:B------:R-:W-:Y:S04]  /*2ce0*/  STS.U8 [R18+UR5+0x640], R89 ;  /* 0x0006405912007988 */ /* 0x000fe80008000005 */
[----:B------:R-:W-:Y:S04]  /*2cf0*/  STS.U8 [R18+UR5+0x600], R87 ;  /* 0x0006005712007988 */ /* 0x000fe80008000005 */
[----:B------:R-:W-:Y:S04]  /*2d00*/  STS.U8 [R67+UR5+0x80], R46 ;  /* 0x0000802e43007988 */ /* 0x000fe80008000005 */
[----:B------:R0:W-:Y:S04]  /*2d10*/  STS.U8 [R67+UR5+0xc0], R104 ;  /* 0x0000c06843007988 */ /* 0x0001e80008000005 */
[----:B------:R-:W-:Y:S04]  /*2d20*/  STS.U8 [R67+UR5+0x280], R136 ;  /* 0x0002808843007988 */ /* 0x000fe80008000005 */
        /* <DEDUP_REMOVED lines=20> */
[----:B------:R-:W-:Y:S01]  /*2e70*/  STS.U8 [R71+UR5+0x7c0], R95 ;  /* 0x0007c05f47007988 */ /* 0x000fe20008000005 */
[----:B------:R-:W-:Y:S01]  /*2e80*/  BAR.SYNC.DEFER_BLOCKING 0x0 ;  /* 0x0000000000007b1d */ /* 0x000fe20000010000 */
[----:B0-----:R-:W-:-:S02]  /*2e90*/  PRMT R104, RZ, 0x7610, R104 ;  /* 0x00007610ff687816 */ /* 0x001fc40000000068 */
[----:B-1----:R-:W-:Y:S02]  /*2ea0*/  PRMT R146, RZ, 0x7610, R146 ;  /* 0x00007610ff927816 */ /* 0x002fe40000000092 */
[----:B------:R-:W-:Y:S02]  /*2eb0*/  PRMT R148, RZ, 0x7610, R148 ;  /* 0x00007610ff947816 */ /* 0x000fe40000000094 */
[----:B------:R-:W-:Y:S02]  /*2ec0*/  PRMT R108, RZ, 0x7610, R108 ;  /* 0x00007610ff6c7816 */ /* 0x000fe4000000006c */
[----:B------:R-:W-:-:S04]  /*2ed0*/  IADD3 R46, P3, R65, UR25, RZ ;  /* 0x00000019412e7c10 */ /* 0x000fc8000ff7e0ff */
[----:B------:R-:W-:Y:S02]  /*2ee0*/  IADD3.X R47, R4, UR26, RZ, P3, !PT ;  /* 0x0000001a042f7c10 */ /* 0x000fe40009ffe4ff */
[----:B------:R-:W-:Y:S01]  /*2ef0*/  PRMT R164, RZ, 0x7610, R164 ;  /* 0x00007610ffa47816 */ /* 0x000fe200000000a4 */
[----:B------:R0:W2:Y:S04]  /*2f00*/  @!P0 LDG.E.U8 R104, desc[UR8][R42.64] ;  /* 0x000000082a688981 */ /* 0x0000a8000c1e1100 */
[----:B------:R1:W3:Y:S04]  /*2f10*/  @!P0 LDG.E.U8 R146, desc[UR8][R38.64] ;  /* 0x0000000826928981 */ /* 0x0002e8000c1e1100 */
[----:B------:R4:W5:Y:S01]  /*2f20*/  @!P0 LDG.E.U8 R148, desc[UR8][R40.64] ;  /* 0x0000000828948981 */ /* 0x000962000c1e1100 */
[----:B0-----:R-:W-:-:S03]  /*2f30*/  IADD3 R42, P1, R65, UR29, RZ ;  /* 0x0000001d412a7c10 */ /* 0x001fc6000ff3e0ff */
[----:B------:R0:W2:Y:S01]  /*2f40*/  @!P0 LDG.E.U8 R108, desc[UR8][R36.64] ;  /* 0x00000008246c8981 */ /* 0x0000a2000c1e1100 */
[----:B------:R-:W-:Y:S02]  /*2f50*/  IADD3.X R43, R4, UR30, RZ, P1, !PT ;  /* 0x0000001e042b7c10 */ /* 0x000fe40008ffe4ff */
[C---:B-1----:R-:W-:Y:S01]  /*2f60*/  IADD3 R38, P2, R65.reuse, UR17, RZ ;  /* 0x0000001141267c10 */ /* 0x042fe2000ff5e0ff */
[----:B------:R1:W3:Y:S01]  /*2f70*/  @!P0 LDG.E.U8 R119, desc[UR8][R44.64] ;  /* 0x000000082c778981 */ /* 0x0002e2000c1e1100 */
[----:B----4-:R-:W-:-:S03]  /*2f80*/  IADD3 R40, P3, R65, UR15, RZ ;  /* 0x0000000f41287c10 */ /* 0x010fc6000ff7e0ff */
[----:B------:R4:W5:Y:S01]  /*2f90*/  @!P0 LDG.E.U8 R117, desc[UR8][R46.64] ;  /* 0x000000082e758981 */ /* 0x000962000c1e1100 */
[C---:B0-----:R-:W-:Y:S02]  /*2fa0*/  IADD3 R36, P1, R65.reuse, UR19, RZ ;  /* 0x0000001341247c10 */ /* 0x041fe4000ff3e0ff */
[C---:B------:R-:W-:Y:S01]  /*2fb0*/  IADD3.X R39, R4.reuse, UR18, RZ, P2, !PT ;  /* 0x0000001204277c10 */ /* 0x040fe200097fe4ff */
[----:B------:R0:W2:Y:S01]  /*2fc0*/  @!P0 LDG.E.U8 R121, desc[UR8][R42.64] ;  /* 0x000000082a798981 */ /* 0x0000a2000c1e1100 */
[C---:B------:R-:W-:Y:S02]  /*2fd0*/  IADD3.X R41, R4.reuse, UR16, RZ, P3, !PT ;  /* 0x0000001004297c10 */ /* 0x040fe40009ffe4ff */
[C---:B------:R-:W-:Y:S01]  /*2fe0*/  IADD3.X R37, R4.reuse, UR20, RZ, P1, !PT ;  /* 0x0000001404257c10 */ /* 0x040fe20008ffe4ff */
[----:B------:R0:W2:Y:S01]  /*2ff0*/  @!P0 LDG.E.U8 R109, desc[UR8][R38.64] ;  /* 0x00000008266d8981 */ /* 0x0000a2000c1e1100 */
[C---:B-1----:R-:W-:Y:S02]  /*3000*/  IADD3 R44, P2, R65.reuse, R14, RZ ;  /* 0x0000000e412c7210 */ /* 0x042fe40007f5e0ff */
[C---:B----4-:R-:W-:Y:S01]  /*3010*/  IADD3 R46, P3, R65.reuse, R12, RZ ;  /* 0x0000000c412e7210 */ /* 0x050fe20007f7e0ff */
[----:B------:R1:W4:Y:S01]  /*3020*/  @!P0 LDG.E.U8 R111, desc[UR8][R36.64] ;  /* 0x00000008246f8981 */ /* 0x000322000c1e1100 */
[----:B0-----:R-:W-:Y:S01]  /*3030*/  IADD3 R42, P1, R65, UR13, RZ ;  /* 0x0000000d412a7c10 */ /* 0x001fe2000ff3e0ff */
[----:B------:R-:W-:-:S02]  /*3040*/  IMAD.X R45, R4, 0x1, R17, P2 ;  /* 0x00000001042d7824 */ /* 0x000fc400010e0611 */
[----:B------:R0:W2:Y:S01]  /*3050*/  @!P0 LDG.E.U8 R164, desc[UR8][R40.64] ;  /* 0x0000000828a48981 */ /* 0x0000a2000c1e1100 */
[C---:B------:R-:W-:Y:S01]  /*3060*/  IMAD.X R47, R4.reuse, 0x1, R15, P3 ;  /* 0x00000001042f7824 */ /* 0x040fe200018e060f */
[----:B------:R-:W-:Y:S02]  /*3070*/  IADD3.X R43, R4, UR14, RZ, P1, !PT ;  /* 0x0000000e042b7c10 */ /* 0x000fe40008ffe4ff */
[C---:B------:R-:W-:Y:S01]  /*3080*/  IADD3 R38, P2, R65.reuse, UR23, RZ ;  /* 0x0000001741267c10 */ /* 0x040fe2000ff5e0ff */
[----:B------:R0:W4:Y:S01]  /*3090*/  @!P0 LDG.E.U8 R107, desc[UR8][R44.64] ;  /* 0x000000082c6b8981 */ /* 0x000122000c1e1100 */
[C---:B-1----:R-:W-:Y:S02]  /*30a0*/  IADD3 R36, P1, R65.reuse, UR39, RZ ;  /* 0x0000002741247c10 */ /* 0x042fe4000ff3e0ff */
[----:B------:R-:W-:Y:S01]  /*30b0*/  PRMT R162, RZ, 0x7610, R162 ;  /* 0x00007610ffa27816 */ /* 0x000fe200000000a2 */
[----:B------:R1:W2:Y:S01]  /*30c0*/  @!P0 LDG.E.U8 R105, desc[UR8][R46.64] ;  /* 0x000000082e698981 */ /* 0x0002a2000c1e1100 */
[----:B0-----:R-:W-:-:S02]  /*30d0*/  IADD3 R40, P3, R65, UR21, RZ ;  /* 0x0000001541287c10 */ /* 0x001fc4000ff7e0ff */
[----:B------:R-:W-:Y:S01]  /*30e0*/  PRMT R115, RZ, 0x7610, R115 ;  /* 0x00007610ff737816 */ /* 0x000fe20000000073 */
[----:B------:R-:W-:Y:S01]  /*30f0*/  LDS.U8 R97, [R9+UR5+0x40] ;  /* 0x0000400509617984 */ /* 0x000fe20008000000 */
[----:B------:R-:W-:Y:S02]  /*3100*/  PRMT R113, RZ, 0x7610, R113 ;  /* 0x00007610ff717816 */ /* 0x000fe40000000071 */
[----:B------:R-:W-:Y:S01]  /*3110*/  PRMT R123, RZ, 0x7610, R123 ;  /* 0x00007610ff7b7816 */ /* 0x000fe2000000007b */
[----:B------:R-:W2:Y:S01]  /*3120*/  @!P0 LDG.E.U8 R162, desc[UR8][R42.64] ;  /* 0x000000082aa28981 */ /* 0x000ea2000c1e1100 */
[C---:B------:R-:W-:Y:S02]  /*3130*/  IADD3.X R41, R4.reuse, UR22, RZ, P3, !PT ;  /* 0x0000001604297c10 */ /* 0x040fe40009ffe4ff */
[C---:B------:R-:W-:Y:S01]  /*3140*/  IADD3.X R39, R4.reuse, UR24, RZ, P2, !PT ;  /* 0x0000001804277c10 */ /* 0x040fe200097fe4ff */
[----:B------:R-:W-:Y:S01]  /*3150*/  LDS.U8 R44, [R9+UR5] ;  /* 0x00000005092c7984 */ /* 0x000fe20008000000 */
[----:B------:R-:W-:-:S03]  /*3160*/  IADD3.X R37, R4, UR40, RZ, P1, !PT ;  /* 0x0000002804257c10 */ /* 0x000fc60008ffe4ff */
[----:B------:R-:W2:Y:S04]  /*3170*/  @!P0 LDG.E.U8 R113, desc[UR8][R40.64] ;  /* 0x0000000828718981 */ /* 0x000ea8000c1e1100 */
[----:B------:R-:W2:Y:S04]  /*3180*/  @!P0 LDG.E.U8 R115, desc[UR8][R38.64] ;  /* 0x0000000826738981 */ /* 0x000ea8000c1e1100 */
[----:B------:R-:W2:Y:S04]  /*3190*/  @!P0 LDG.E.U8 R123, desc[UR8][R36.64] ;  /* 0x00000008247b8981 */ /* 0x000ea8000c1e1100 */
[----:B------:R-:W0:Y:S04]  /*31a0*/  LDS.U8 R45, [R9+UR5+0x20] ;  /* 0x00002005092d7984 */ /* 0x000e280008000000 */
[----:B------:R-:W-:Y:S04]  /*31b0*/  LDS.U8 R154, [R9+UR5+0x60] ;  /* 0x00006005099a7984 */ /* 0x000fe80008000000 */
[----:B-1----:R-:W-:Y:S04]  /*31c0*/  LDS.U8 R46, [R9+UR5+0x200] ;  /* 0x00020005092e7984 */ /* 0x002fe80008000000 */
[----:B------:R-:W1:Y:S04]  /*31d0*/  LDS.U8 R47, [R9+UR5+0x220] ;  /* 0x00022005092f7984 */ /* 0x000e680008000000 */
[----:B------:R-:W-:Y:S04]  /*31e0*/  LDS.U8 R99, [R9+UR5+0x240] ;  /* 0x0002400509637984 */ /* 0x000fe80008000000 */
        /* <DEDUP_REMOVED lines=9> */
[----:B------:R-:W-:Y:S04]  /*3280*/  LDS.U8 R101, [R16+UR5] ;  /* 0x0000000510657984 */ /* 0x000fe80008000000 */
[----:B------:R-:W1:Y:S04]  /*3290*/  LDS.U8 R158, [R16+UR5+0x20] ;  /* 0x00002005109e7984 */ /* 0x000e680008000000 */
[----:B------:R-:W-:Y:S04]  /*32a0*/  LDS.U8 R152, [R16+UR5+0x40] ;  /* 0x0000400510987984 */ /* 0x000fe80008000000 */
[----:B------:R-:W-:Y:S04]  /*32b0*/  LDS.U8 R95, [R16+UR5+0x60] ;  /* 0x00006005105f7984 */ /* 0x000fe80008000000 */
[----:B------:R-:W-:Y:S04]  /*32c0*/  LDS.U8 R103, [R16+UR5+0x200] ;  /* 0x0002000510677984 */ /* 0x000fe80008000000 */
        /* <DEDUP_REMOVED lines=10> */
[----:B------:R-:W-:Y:S01]  /*3370*/  LDS.U8 R132, [R16+UR5+0x660] ;  /* 0x0006600510847984 */ /* 0x000fe20008000000 */
[----:B------:R-:W-:Y:S01]  /*3380*/  BAR.SYNC.DEFER_BLOCKING 0x0 ;  /* 0x0000000000007b1d */ /* 0x000fe20000010000 */
[----:B0-----:R-:W-:-:S02]  /*3390*/  IMAD R44, R45, 0x100, R44 ;  /* 0x000001002d2c7824 */ /* 0x001fc400078e022c */
[----:B-1----:R-:W-:Y:S02]  /*33a0*/  IMAD R46, R47, 0x100, R46 ;  /* 0x000001002f2e7824 */ /* 0x002fe400078e022e */
[----:B------:R-:W-:Y:S02]  /*33b0*/  IMAD R45, R158, 0x100, R101 ;  /* 0x000001009e2d7824 */ /* 0x000fe400078e0265 */
[----:B------:R-:W-:Y:S01]  /*33c0*/  IMAD R47, R160, 0x100, R103 ;  /* 0x00000100a02f7824 */ /* 0x000fe200078e0267 */
[----:B------:R-:W-:Y:S02]  /*33d0*/  F2FP.F16.E4M3.UNPACK_B R44, R44 ;  /* 0x0000002cff2c723e */ /* 0x000fe400020006ff */
[----:B------:R-:W-:Y:S02]  /*33e0*/  F2FP.F16.E4M3.UNPACK_B R46, R46 ;  /* 0x0000002eff2e723e */ /* 0x000fe400020006ff */
[----:B------:R-:W-:Y:S02]  /*33f0*/  F2FP.F16.E4M3.UNPACK_B R45, R45 ;  /* 0x0000002dff2d723e */ /* 0x000fe400020006ff */
[----:B------:R-:W-:Y:S01]  /*3400*/  F2FP.F16.E4M3.UNPACK_B R47, R47 ;  /* 0x0000002fff2f723e */ /* 0x000fe200020006ff */
[----:B---3--:R-:W-:Y:S04]  /*3410*/  STS.U8 [R18+UR5+0x240], R119 ;  /* 0x0002407712007988 */ /* 0x008fe80008000005 */
[----:B-----5:R-:W-:Y:S04]  /*3420*/  STS.U8 [R18+UR5+0x200], R117 ;  /* 0x0002007512007988 */ /* 0x020fe80008000005 */
[----:B----4-:R-:W-:Y:S04]  /*3430*/  STS.U8 [R18+UR5+0x40], R107 ;  /* 0x0000406b12007988 */ /* 0x010fe80008000005 */
[----:B--2---:R-:W-:Y:S04]  /*3440*/  STS.U8 [R18+UR5], R105 ;  /* 0x0000006912007988 */ /* 0x004fe80008000005 */
        /* <DEDUP_REMOVED lines=11> */
[----:B------:R-:W-:Y:S01]  /*3500*/  STS.U8 [R75+UR5+0x3c0], R123 ;  /* 0x0003c07b4b007988 */ /* 0x000fe20008000005 */
[----:B------:R-:W-:Y:S06]  /*3510*/  BAR.SYNC.DEFER_BLOCKING 0x0 ;  /* 0x0000000000007b1d */ /* 0x000fec0000010000 */
[----:B------:R-:W0:Y:S04]  /*3520*/  LDSM.16.M88.4 R36, [R11+UR5] ;  /* 0x000000050b24783b */ /* 0x000e280008000200 */
[----:B------:R-:W1:Y:S01]  /*3530*/  LDSM.16.M88.4 R40, [R11+UR5+0x200] ;  /* 0x000200050b28783b */ /* 0x000e620008000200 */
[----:B0-----:R-:W-:-:S02]  /*3540*/  F2FP.F16.E4M3.UNPACK_B R108, R36 ;  /* 0x00000024ff6c723e */ /* 0x001fc400020006ff */
[----:B------:R-:W-:Y:S02]  /*3550*/  F2FP.F16.E4M3.UNPACK_B R109, R37 ;  /* 0x00000025ff6d723e */ /* 0x000fe400020006ff */
[----:B-1----:R-:W-:Y:S02]  /*3560*/  F2FP.F16.E4M3.UNPACK_B R104, R40 ;  /* 0x00000028ff68723e */ /* 0x002fe400020006ff */
[----:B------:R-:W-:-:S03]  /*3570*/  F2FP.F16.E4M3.UNPACK_B R105, R41 ;  /* 0x00000029ff69723e */ /* 0x000fc600020006ff */
[C---:B------:R-:W-:Y:S06]  /*3580*/  HMMA.16816.F32 R52, R44.reuse, R108, R52 ;  /* 0x0000006c2c34723c */ /* 0x040fec0000001834 */
[----:B------:R-:W-:Y:S01]  /*3590*/  HMMA.16816.F32 R48, R44, R104, R48 ;  /* 0x000000682c30723c */ /* 0x000fe20000001830 */
[----:B------:R-:W-:-:S06]  /*35a0*/  F2FP.F16.E4M3.UNPACK_B R36, R36.H1 ;  /* 0x00000024ff24723e */ /* 0x000fcc00030006ff */
[----:B------:R-:W-:Y:S02]  /*35b0*/  IMAD R44, R154, 0x100, R97 ;  /* 0x000001009a2c7824 */ /* 0x000fe400078e0261 */
[----:B------:R-:W-:Y:S02]  /*35c0*/  IMAD R46, R156, 0x100, R99 ;  /* 0x000001009c2e7824 */ /* 0x000fe400078e0263 */
[----:B------:R-:W-:Y:S02]  /*35d0*/  IMAD R45, R95, 0x100, R152 ;  /* 0x000001005f2d7824 */ /* 0x000fe400078e0298 */
[----:B------:R-:W-:Y:S01]  /*35e0*/  IMAD R47, R150, 0x100, R93 ;  /* 0x00000100962f7824 */ /* 0x000fe200078e025d */
[----:B------:R-:W-:Y:S02]  /*35f0*/  F2FP.F16.E4M3.UNPACK_B R44, R44 ;  /* 0x0000002cff2c723e */ /* 0x000fe400020006ff */
[----:B------:R-:W-:Y:S02]  /*3600*/  F2FP.F16.E4M3.UNPACK_B R46, R46 ;  /* 0x0000002eff2e723e */ /* 0x000fe400020006ff */
[----:B------:R-:W-:-:S02]  /*3610*/  F2FP.F16.E4M3.UNPACK_B R45, R45 ;  /* 0x0000002dff2d723e */ /* 0x000fc400020006ff */
[----:B------:R-:W-:Y:S02]  /*3620*/  F2FP.F16.E4M3.UNPACK_B R47, R47 ;  /* 0x0000002fff2f723e */ /* 0x000fe400020006ff */
[----:B------:R-:W-:Y:S02]  /*3630*/  F2FP.F16.E4M3.UNPACK_B R37, R37.H1 ;  /* 0x00000025ff25723e */ /* 0x000fe400030006ff */
[----:B------:R-:W-:Y:S02]  /*3640*/  F2FP.F16.E4M3.UNPACK_B R40, R40.H1 ;  /* 0x00000028ff28723e */ /* 0x000fe400030006ff */
[----:B------:R-:W-:-:S03]  /*3650*/  F2FP.F16.E4M3.UNPACK_B R41, R41.H1 ;  /* 0x00000029ff29723e */ /* 0x000fc600030006ff */
[C---:B------:R-:W-:Y:S06]  /*3660*/  HMMA.16816.F32 R52, R44.reuse, R36, R52 ;  /* 0x000000242c34723c */ /* 0x040fec0000001834 */
[----:B------:R-:W-:Y:S01]  /*3670*/  HMMA.16816.F32 R48, R44, R40, R48 ;  /* 0x000000282c30723c */ /* 0x000fe20000001830 */
[----:B------:R-:W-:Y:S02]  /*3680*/  IMAD R89, R142, 0x100, R89 ;  /* 0x000001008e597824 */ /* 0x000fe400078e0259 */
[----:B------:R-:W-:-:S04]  /*3690*/  IMAD R91, R144, 0x100, R91 ;  /* 0x00000100905b7824 */ /* 0x000fc800078e025b */
[----:B------:R-:W-:Y:S02]  /*36a0*/  IMAD R45, R138, 0x100, R85 ;  /* 0x000001008a2d7824 */ /* 0x000fe400078e0255 */
[----:B------:R-:W-:Y:S01]  /*36b0*/  IMAD R47, R140, 0x100, R87 ;  /* 0x000001008c2f7824 */ /* 0x000fe200078e0257 */
[----:B------:R-:W-:Y:S02]  /*36c0*/  F2FP.F16.E4M3.UNPACK_B R44, R89 ;  /* 0x00000059ff2c723e */ /* 0x000fe400020006ff */
[----:B------:R-:W-:Y:S02]  /*36d0*/  F2FP.F16.E4M3.UNPACK_B R46, R91 ;  /* 0x0000005bff2e723e */ /* 0x000fe400020006ff */
[----:B------:R-:W-:Y:S02]  /*36e0*/  F2FP.F16.E4M3.UNPACK_B R45, R45 ;  /* 0x0000002dff2d723e */ /* 0x000fe400020006ff */
[----:B------:R-:W-:Y:S02]  /*36f0*/  F2FP.F16.E4M3.UNPACK_B R47, R47 ;  /* 0x0000002fff2f723e */ /* 0x000fe400020006ff */
[----:B------:R-:W-:-:S02]  /*3700*/  F2FP.F16.E4M3.UNPACK_B R40, R38 ;  /* 0x00000026ff28723e */ /* 0x000fc400020006ff */
[----:B------:R-:W-:Y:S02]  /*3710*/  F2FP.F16.E4M3.UNPACK_B R41, R39 ;  /* 0x00000027ff29723e */ /* 0x000fe400020006ff */
[----:B------:R-:W-:Y:S02]  /*3720*/  F2FP.F16.E4M3.UNPACK_B R36, R42 ;  /* 0x0000002aff24723e */ /* 0x000fe400020006ff */
[----:B------:R-:W-:-:S03]  /*3730*/  F2FP.F16.E4M3.UNPACK_B R37, R43 ;  /* 0x0000002bff25723e */ /* 0x000fc600020006ff */
[C---:B------:R-:W-:Y:S06]  /*3740*/  HMMA.16816.F32 R52, R44.reuse, R40, R52 ;  /* 0x000000282c34723c */ /* 0x040fec0000001834 */
[----:B------:R-:W-:Y:S01]  /*3750*/  HMMA.16816.F32 R48, R44, R36, R48 ;  /* 0x000000242c30723c */ /* 0x000fe20000001830 */
[----:B------:R-:W-:Y:S01]  /*3760*/  UIADD3 UR6, UR6, -0x1, URZ ;  /* 0xffffffff06067890 */ /* 0x000fe2000fffe03f */
[----:B------:R-:W-:Y:S02]  /*3770*/  IMAD R81, R134, 0x100, R81 ;  /* 0x0000010086517824 */ /* 0x000fe400078e0251 */
[----:B------:R-:W-:-:S02]  /*3780*/  IMAD R83, R136, 0x100, R83 ;  /* 0x0000010088537824 */ /* 0x000fc400078e0253 */
[----:B------:R-:W-:Y:S02]  /*3790*/  IMAD R79, R132, 0x100, R79 ;  /* 0x00000100844f7824 */ /* 0x000fe400078e024f */
[----:B------:R-:W-:Y:S01]  /*37a0*/  IMAD R37, R130, 0x100, R77 ;  /* 0x0000010082257824 */ /* 0x000fe200078e024d */
[----:B------:R-:W-:Y:S02]  /*37b0*/  ISETP.NE.U32.AND P0, PT, RZ, UR6, PT ;  /* 0x00000006ff007c0c */ /* 0x000fe4000bf05070 */
[----:B------:R-:W-:Y:S02]  /*37c0*/  F2FP.F16.E4M3.UNPACK_B R40, R38.H1 ;  /* 0x00000026ff28723e */ /* 0x000fe400030006ff */
[----:B------:R-:W-:Y:S01]  /*37d0*/  F2FP.F16.E4M3.UNPACK_B R41, R39.H1 ;  /* 0x00000027ff29723e */ /* 0x000fe200030006ff */
[----:B------:R-:W-:Y:S01]  /*37e0*/  UIADD3 UR39, UP0, UR7, UR39, URZ ;  /* 0x0000002707277290 */ /* 0x000fe2000ff1e03f */
[----:B------:R-:W-:Y:S01]  /*37f0*/  F2FP.F16.E4M3.UNPACK_B R36, R81 ;  /* 0x00000051ff24723e */ /* 0x000fe200020006ff */
[----:B------:R-:W-:Y:S01]  /*3800*/  UIADD3 UR37, UP4, UR7, UR37, URZ ;  /* 0x0000002507257290 */ /* 0x000fe2000ff9e03f */
[----:B------:R-:W-:Y:S01]  /*3810*/  F2FP.F16.E4M3.UNPACK_B R38, R83 ;  /* 0x00000053ff26723e */ /* 0x000fe200020006ff */
[----:B------:R-:W-:Y:S01]  /*3820*/  UIADD3 UR35, UP3, UR7, UR35, URZ ;  /* 0x0000002307237290 */ /* 0x000fe2000ff7e03f */
[----:B------:R-:W-:Y:S01]  /*3830*/  F2FP.F16.E4M3.UNPACK_B R37, R37 ;  /* 0x00000025ff25723e */ /* 0x000fe200020006ff */
[----:B------:R-:W-:Y:S01]  /*3840*/  UIADD3 UR33, UP6, UR7, UR33, URZ ;  /* 0x0000002107217290 */ /* 0x000fe2000ffde03f */
[----:B------:R-:W-:Y:S01]  /*3850*/  F2FP.F16.E4M3.UNPACK_B R39, R79 ;  /* 0x0000004fff27723e */ /* 0x000fe200020006ff */
[----:B------:R-:W-:Y:S01]  /*3860*/  UIADD3 UR31, UP5, UR7, UR31, URZ ;  /* 0x0000001f071f7290 */ /* 0x000fe2000ffbe03f */
[----:B------:R-:W-:Y:S01]  /*3870*/  F2FP.F16.E4M3.UNPACK_B R42, R42.H1 ;  /* 0x0000002aff2a723e */ /* 0x000fe200030006ff */
[----:B------:R-:W-:Y:S01]  /*3880*/  UIADD3 UR29, UP2, UR7, UR29, URZ ;  /* 0x0000001d071d7290 */ /* 0x000fe2000ff5e03f */
[----:B------:R-:W-:Y:S01]  /*3890*/  F2FP.F16.E4M3.UNPACK_B R43, R43.H1 ;  /* 0x0000002bff2b723e */ /* 0x000fe200030006ff */
[----:B------:R-:W-:-:S02]  /*38a0*/  UIADD3 UR27, UP1, UR7, UR27, URZ ;  /* 0x0000001b071b7290 */ /* 0x000fc4000ff3e03f */
[----:B------:R-:W-:Y:S01]  /*38b0*/  IADD3 R14, P1, R14, UR7, RZ ;  /* 0x000000070e0e7c10 */ /* 0x000fe2000ff3e0ff */
[----:B------:R-:W-:Y:S01]  /*38c0*/  UIADD3.X UR40, UR11, UR40, URZ, UP0, !UPT ;  /* 0x000000280b287290 */ /* 0x000fe200087fe43f */
[----:B------:R-:W-:Y:S01]  /*38d0*/  IADD3 R12, P2, R12, UR7, RZ ;  /* 0x000000070c0c7c10 */ /* 0x000fe2000ff5e0ff */
[----:B------:R-:W-:Y:S02]  /*38e0*/  UIADD3.X UR38, UR11, UR38, URZ, UP4, !UPT ;  /* 0x000000260b267290 */ /* 0x000fe4000a7fe43f */
[----:B------:R-:W-:Y:S02]  /*38f0*/  UIADD3.X UR36, UR11, UR36, URZ, UP3, !UPT ;  /* 0x000000240b247290 */ /* 0x000fe40009ffe43f */
[----:B------:R-:W-:Y:S02]  /*3900*/  UIADD3.X UR34, UR11, UR34, URZ, UP6, !UPT ;  /* 0x000000220b227290 */ /* 0x000fe4000b7fe43f */
[----:B------:R-:W-:Y:S02]  /*3910*/  UIADD3.X UR32, UR11, UR32, URZ, UP5, !UPT ;  /* 0x000000200b207290 */ /* 0x000fe4000affe43f */
[----:B------:R-:W-:-:S02]  /*3920*/  UIADD3.X UR30, UR11, UR30, URZ, UP2, !UPT ;  /* 0x0000001e0b1e7290 */ /* 0x000fc400097fe43f */
[----:B------:R-:W-:Y:S01]  /*3930*/  UIADD3.X UR28, UR11, UR28, URZ, UP1, !UPT ;  /* 0x0000001c0b1c7290 */ /* 0x000fe20008ffe43f */
[C---:B------:R-:W-:Y:S01]  /*3940*/  HMMA.16816.F32 R52, R36.reuse, R40, R52 ;  /* 0x000000282434723c */ /* 0x040fe20000001834 */
[----:B------:R-:W-:Y:S02]  /*3950*/  UIADD3 UR25, UP0, UR7, UR25, URZ ;  /* 0x0000001907197290 */ /* 0x000fe4000ff1e03f */
[----:B------:R-:W-:Y:S02]  /*3960*/  UIADD3 UR23, UP4, UR7, UR23, URZ ;  /* 0x0000001707177290 */ /* 0x000fe4000ff9e03f */
[----:B------:R-:W-:Y:S01]  /*3970*/  UIADD3 UR21, UP3, UR7, UR21, URZ ;  /* 0x0000001507157290 */ /* 0x000fe2000ff7e03f */
[----:B------:R-:W-:Y:S01]  /*3980*/  HMMA.16816.F32 R48, R36, R42, R48 ;  /* 0x0000002a2430723c */ /* 0x000fe20000001830 */
[----:B------:R-:W-:Y:S02]  /*3990*/  UIADD3 UR19, UP6, UR7, UR19, URZ ;  /* 0x0000001307137290 */ /* 0x000fe4000ffde03f */
[----:B------:R-:W-:-:S02]  /*39a0*/  UIADD3 UR17, UP5, UR7, UR17, URZ ;  /* 0x0000001107117290 */ /* 0x000fc4000ffbe03f */
[----:B------:R-:W-:Y:S02]  /*39b0*/  UIADD3 UR15, UP2, UR7, UR15, URZ ;  /* 0x0000000f070f7290 */ /* 0x000fe4000ff5e03f */
[----:B------:R-:W-:Y:S01]  /*39c0*/  UIADD3 UR13, UP1, UR7, UR13, URZ ;  /* 0x0000000d070d7290 */ /* 0x000fe2000ff3e03f */
[----:B------:R-:W-:Y:S01]  /*39d0*/  IMAD.U32 R36, RZ, RZ, UR10 ;  /* 0x0000000aff247e24 */ /* 0x000fe2000f8e00ff */
[----:B------:R-:W-:Y:S01]  /*39e0*/  IADD3 R3, P3, R3, UR10, RZ ;  /* 0x0000000a03037c10 */ /* 0x000fe2000ff7e0ff */
[----:B------:R-:W-:Y:S01]  /*39f0*/  UIADD3 UR4, UR4, -0x40, URZ ;  /* 0xffffffc004047890 */ /* 0x000fe2000fffe03f */
[----:B------:R-:W-:Y:S01]  /*3a00*/  IADD3.X R17, R17, UR11, RZ, P1, !PT ;  /* 0x0000000b11117c10 */ /* 0x000fe20008ffe4ff */
[----:B------:R-:W-:Y:S02]  /*3a10*/  UIADD3.X UR26, UR11, UR26, URZ, UP0, !UPT ;  /* 0x0000001a0b1a7290 */ /* 0x000fe400087fe43f */
[----:B------:R-:W-:Y:S01]  /*3a20*/  IADD3.X R15, R15, UR11, RZ, P2, !PT ;  /* 0x0000000b0f0f7c10 */ /* 0x000fe200097fe4ff */
[----:B------:R-:W-:-:S02]  /*3a30*/  UIADD3.X UR24, UR11, UR24, URZ, UP4, !UPT ;  /* 0x000000180b187290 */ /* 0x000fc4000a7fe43f */
[----:B------:R-:W-:Y:S02]  /*3a40*/  UIADD3.X UR22, UR11, UR22, URZ, UP3, !UPT ;  /* 0x000000160b167290 */ /* 0x000fe40009ffe43f */
[----:B------:R-:W-:Y:S02]  /*3a50*/  UIADD3.X UR20, UR11, UR20, URZ, UP6, !UPT ;  /* 0x000000140b147290 */ /* 0x000fe4000b7fe43f */
[----:B------:R-:W-:Y:S02]  /*3a60*/  UIADD3.X UR18, UR11, UR18, URZ, UP5, !UPT ;  /* 0x000000120b127290 */ /* 0x000fe4000affe43f */
[----:B------:R-:W-:Y:S02]  /*3a70*/  UIADD3.X UR16, UR11, UR16, URZ, UP2, !UPT ;  /* 0x000000100b107290 */ /* 0x000fe400097fe43f */
[----:B------:R-:W-:Y:S01]  /*3a80*/  UIADD3.X UR14, UR11, UR14, URZ, UP1, !UPT ;  /* 0x0000000e0b0e7290 */ /* 0x000fe20008ffe43f */
[----:B------:R-:W-:Y:S01]  /*3a90*/  LEA.HI.X.SX32 R13, R36, R13, 0x1, P3 ;  /* 0x0000000d240d7211 */ /* 0x000fe200018f0eff */
[----:B------:R-:W-:Y:S10]  /*3aa0*/  @P0 BRA `(.L_x_1) ;  /* 0xffffffe400940947 */ /* 0x000ff4000383ffff */
.L_x_0:
[----:B------:R-:W-:Y:S01]  /*3ab0*/  F2FP.SATFINITE.E4M3.F32.PACK_AB_MERGE_C R52, R53, R52, RZ ;  /* 0x000000343534723e */ /* 0x000fe200048070ff */
[----:B------:R-:W-:Y:S01]  /*3ac0*/  BAR.SYNC.DEFER_BLOCKING 0x0 ;  /* 0x0000000000007b1d */ /* 0x000fe20000010000 */
[----:B------:R-:W-:Y:S01]  /*3ad0*/  F2FP.SATFINITE.E4M3.F32.PACK_AB_MERGE_C R48, R49, R48, RZ ;  /* 0x000000303130723e */ /* 0x000fe200048070ff */
[----:B------:R-:W-:Y:S01]  /*3ae0*/  UISETP.NE.U32.AND UP0, UPT, UR12, URZ, UPT ;  /* 0x0000003f0c00728c */ /* 0x000fe2000bf05070 */
[----:B------:R-:W-:Y:S02]  /*3af0*/  F2FP.SATFINITE.E4M3.F32.PACK_AB_MERGE_C R54, R55, R54, RZ ;  /* 0x000000363736723e */ /* 0x000fe400048070ff */
[----:B------:R-:W-:Y:S01]  /*3b00*/  F2FP.SATFINITE.E4M3.F32.PACK_AB_MERGE_C R50, R51, R50, RZ ;  /* 0x000000323332723e */ /* 0x000fe200048070ff */
[----:B------:R-:W-:Y:S01]  /*3b10*/  USEL UR4, URZ, 0x140, !UP0 ;  /* 0x000001403f047887 */ /* 0x000fe2000c000000 */
[----:B------:R-:W-:Y:S01]  /*3b20*/  LOP3.LUT R52, R52, 0xffff, RZ, 0xc0, !PT ;  /* 0x0000ffff34347812 */ /* 0x000fe200078ec0ff */
[----:B------:R-:W-:Y:S01]  /*3b30*/  ULDC.64 UR6, c[0x0][0x220] ;  /* 0x0000880000067ab9 */ /* 0x000fe20000000a00 */
[----:B------:R-:W-:Y:S01]  /*3b40*/  LOP3.LUT R11, R48, 0xffff, RZ, 0xc0, !PT ;  /* 0x0000ffff300b7812 */ /* 0x000fe200078ec0ff */
[----:B------:R-:W-:Y:S01]  /*3b50*/  ULDC.64 UR10, c[0x0][0x228] ;  /* 0x00008a00000a7ab9 */ /* 0x000fe20000000a00 */
[----:B------:R-:W-:-:S02]  /*3b60*/  LOP3.LUT R54, R54, 0xffff, RZ, 0xc0, !PT ;  /* 0x0000ffff36367812 */ /* 0x000fc400078ec0ff */
[----:B------:R-:W-:Y:S02]  /*3b70*/  LOP3.LUT R13, R50, 0xffff, RZ, 0xc0, !PT ;  /* 0x0000ffff320d7812 */ /* 0x000fe400078ec0ff */
[----:B------:R-:W-:Y:S02]  /*3b80*/  SHF.R.U32.HI R3, RZ, 0x8, R52 ;  /* 0x00000008ff037819 */ /* 0x000fe40000011634 */
[----:B------:R-:W-:Y:S02]  /*3b90*/  SHF.R.U32.HI R6, RZ, 0x8, R11 ;  /* 0x00000008ff067819 */ /* 0x000fe4000001160b */
[----:B------:R-:W-:Y:S02]  /*3ba0*/  SHF.R.U32.HI R4, RZ, 0x8, R54 ;  /* 0x00000008ff047819 */ /* 0x000fe40000011636 */
[----:B------:R-:W-:Y:S02]  /*3bb0*/  SHF.R.U32.HI R8, RZ, 0x8, R13 ;  /* 0x00000008ff087819 */ /* 0x000fe4000001160d */
[----:B------:R-:W-:-:S02]  /*3bc0*/  PRMT R9, R52, 0x3340, R11 ;  /* 0x0000334034097816 */ /* 0x000fc4000000000b */
[----:B------:R-:W-:Y:S02]  /*3bd0*/  LOP3.LUT R3, R3, 0xffff, RZ, 0xc0, !PT ;  /* 0x0000ffff03037812 */ /* 0x000fe400078ec0ff */
[----:B------:R-:W-:Y:S02]  /*3be0*/  LOP3.LUT R6, R6, 0xffff, RZ, 0xc0, !PT ;  /* 0x0000ffff06067812 */ /* 0x000fe400078ec0ff */
[----:B------:R-:W-:Y:S02]  /*3bf0*/  LOP3.LUT R11, R4, 0xffff, RZ, 0xc0, !PT ;  /* 0x0000ffff040b7812 */ /* 0x000fe400078ec0ff */
[----:B------:R-:W-:Y:S02]  /*3c00*/  LOP3.LUT R8, R8, 0xffff, RZ, 0xc0, !PT ;  /* 0x0000ffff08087812 */ /* 0x000fe400078ec0ff */
[----:B------:R-:W-:Y:S02]  /*3c10*/  PRMT R6, R3, 0x3340, R6 ;  /* 0x0000334003067816 */ /* 0x000fe40000000006 */
[----:B------:R-:W-:Y:S01]  /*3c20*/  PRMT R4, R54, 0x3340, R13 ;  /* 0x0000334036047816 */ /* 0x000fe2000000000d */
[----:B------:R-:W-:Y:S01]  /*3c30*/  IMAD.U32 R13, RZ, RZ, UR12 ;  /* 0x0000000cff0d7e24 */ /* 0x000fe2000f8e00ff */
[----:B------:R-:W-:-:S02]  /*3c40*/  PRMT R11, R11, 0x3340, R8 ;  /* 0x000033400b0b7816 */ /* 0x000fc40000000008 */
[----:B------:R-:W-:Y:S01]  /*3c50*/  LOP3.LUT R7, R7, UR4, RZ, 0x3c, !PT ;  /* 0x0000000407077c12 */ /* 0x000fe2000f8e3cff */
[----:B------:R-:W-:Y:S01]  /*3c60*/  ULDC UR4, c[0x0][0x244] ;  /* 0x0000910000047ab9 */ /* 0x000fe20000000800 */
[----:B------:R-:W-:Y:S02]  /*3c70*/  PRMT R6, R9, 0x5410, R6 ;  /* 0x0000541009067816 */ /* 0x000fe40000000006 */
[----:B------:R-:W-:Y:S02]  /*3c80*/  PRMT R4, R4, 0x5410, R11 ;  /* 0x0000541004047816 */ /* 0x000fe4000000000b */
[----:B------:R-:W-:Y:S01]  /*3c90*/  LOP3.LUT R3, R7, 0x20, RZ, 0x3c, !PT ;  /* 0x0000002007037812 */ /* 0x000fe200078e3cff */
[----:B------:R-:W-:Y:S01]  /*3ca0*/  STS [R7+UR5], R6 ;  /* 0x0000000607007988 */ /* 0x000fe20008000805 */
[----:B------:R-:W-:Y:S01]  /*3cb0*/  LEA.HI R8, R13, R0, RZ, 0x1c ;  /* 0x000000000d087211 */ /* 0x000fe200078fe0ff */
[C---:B------:R-:W-:Y:S01]  /*3cc0*/  IMAD R0, R2.reuse, UR4, RZ ;  /* 0x0000000402007c24 */ /* 0x040fe2000f8e02ff */
[----:B------:R-:W-:Y:S01]  /*3cd0*/  ISETP.GE.AND P0, PT, R2, UR10, PT ;  /* 0x0000000a02007c0c */ /* 0x000fe2000bf06270 */
[----:B------:R0:W-:Y:S01]  /*3ce0*/  STS [R3+UR5+0x80], R4 ;  /* 0x0000800403007988 */ /* 0x0001e20008000805 */
[C---:B------:R-:W-:Y:S01]  /*3cf0*/  LOP3.LUT R9, R8.reuse, 0x20, RZ, 0x3c, !PT ;  /* 0x0000002008097812 */ /* 0x040fe200078e3cff */
[----:B------:R-:W-:Y:S01]  /*3d00*/  ULDC UR4, c[0x0][0x248] ;  /* 0x0000920000047ab9 */ /* 0x000fe20000000800 */
[C---:B------:R-:W-:Y:S01]  /*3d10*/  LOP3.LUT R11, R8.reuse, 0x40, RZ, 0x3c, !PT ;  /* 0x00000040080b7812 */ /* 0x040fe200078e3cff */
[----:B------:R-:W-:Y:S01]  /*3d20*/  BAR.SYNC.DEFER_BLOCKING 0x0 ;  /* 0x0000000000007b1d */ /* 0x000fe20000010000 */
[----:B------:R-:W-:-:S02]  /*3d30*/  LOP3.LUT R12, R8, 0x60, RZ, 0x3c, !PT ;  /* 0x00000060080c7812 */ /* 0x000fc400078e3cff */
[----:B------:R-:W-:Y:S02]  /*3d40*/  IADD3 R22, P1, R0, UR6, RZ ;  /* 0x0000000600167c10 */ /* 0x000fe4000ff3e0ff */
[C---:B------:R-:W-:Y:S02]  /*3d50*/  LOP3.LUT R2, R10.reuse, 0x2, R5, 0xfe, !PT ;  /* 0x000000020a027812 */ /* 0x040fe400078efe05 */
[----:B0-----:R-:W-:Y:S02]  /*3d60*/  LOP3.LUT R3, R10, R5, RZ, 0xfc, !PT ;  /* 0x000000050a037212 */ /* 0x001fe400078efcff */
[----:B------:R-:W-:Y:S01]  /*3d70*/  LEA.HI.X.SX32 R24, R0, UR7, 0x1, P1 ;  /* 0x0000000700187c11 */ /* 0x000fe200088f0eff */
[C---:B------:R-:W-:Y:S01]  /*3d80*/  IMAD R7, R2.reuse, UR4, RZ ;  /* 0x0000000402077c24 */ /* 0x040fe2000f8e02ff */
[C---:B------:R-:W-:Y:S01]  /*3d90*/  ISETP.LT.AND P1, PT, R3.reuse, UR11, !P0 ;  /* 0x0000000b03007c0c */ /* 0x040fe2000c721270 */
[----:B------:R-:W-:Y:S01]  /*3da0*/  IMAD R3, R3, UR4, RZ ;  /* 0x0000000403037c24 */ /* 0x000fe2000f8e02ff */
[----:B------:R-:W-:-:S02]  /*3db0*/  ISETP.LT.AND P4, PT, R2, UR11, !P0 ;  /* 0x0000000b02007c0c */ /* 0x000fc4000c781270 */
[C-C-:B------:R-:W-:Y:S02]  /*3dc0*/  LOP3.LUT R0, R10.reuse, 0xe, R5.reuse, 0xfe, !PT ;  /* 0x0000000e0a007812 */ /* 0x140fe400078efe05 */
[C-C-:B------:R-:W-:Y:S02]  /*3dd0*/  LOP3.LUT R13, R10.reuse, 0xc, R5.reuse, 0xfe, !PT ;  /* 0x0000000c0a0d7812 */ /* 0x140fe400078efe05 */
[-C--:B------:R-:W-:Y:S02]  /*3de0*/  IADD3 R2, P2, R3, R22.reuse, RZ ;  /* 0x0000001603027210 */ /* 0x080fe40007f5e0ff */
[----:B------:R-:W-:Y:S01]  /*3df0*/  LOP3.LUT R4, R10, 0x8, R5, 0xfe, !PT ;  /* 0x000000080a047812 */ /* 0x000fe200078efe05 */
[----:B------:R-:W-:Y:S01]  /*3e00*/  IMAD R14, R13, UR4, RZ ;  /* 0x000000040d0e7c24 */ /* 0x000fe2000f8e02ff */
[----:B------:R-:W-:Y:S01]  /*3e10*/  IADD3 R6, P3, R7, R22, RZ ;  /* 0x0000001607067210 */ /* 0x000fe20007f7e0ff */
[----:B------:R0:W1:Y:S01]  /*3e20*/  LDS.U16 R16, [R8+UR5] ;  /* 0x0000000508107984 */ /* 0x0000620008000400 */
[----:B------:R-:W-:-:S02]  /*3e30*/  LEA.HI.X.SX32 R3, R3, R24, 0x1, P2 ;  /* 0x0000001803037211 */ /* 0x000fc400010f0eff */
[----:B------:R-:W-:Y:S01]  /*3e40*/  LEA.HI.X.SX32 R7, R7, R24, 0x1, P3 ;  /* 0x0000001807077211 */ /* 0x000fe200018f0eff */
[----:B------:R2:W3:Y:S01]  /*3e50*/  LDS.U16 R18, [R9+UR5] ;  /* 0x0000000509127984 */ /* 0x0004e20008000400 */
[----:B------:R-:W-:-:S03]  /*3e60*/  ISETP.LT.AND P3, PT, R4, UR11, !P0 ;  /* 0x0000000b04007c0c */ /* 0x000fc6000c761270 */
[----:B------:R4:W5:Y:S01]  /*3e70*/  LDS.U16 R21, [R11+UR5] ;  /* 0x000000050b157984 */ /* 0x0009620008000400 */
[----:B0-----:R-:W-:-:S03]  /*3e80*/  LOP3.LUT R8, R10, 0x6, R5, 0xfe, !PT ;  /* 0x000000060a087812 */ /* 0x001fc600078efe05 */
[----:B------:R0:W5:Y:S01]  /*3e90*/  LDS.U16 R20, [R12+UR5] ;  /* 0x000000050c147984 */ /* 0x0001620008000400 */
[C-C-:B--2---:R-:W-:Y:S02]  /*3ea0*/  LOP3.LUT R9, R10.reuse, 0xa, R5.reuse, 0xfe, !PT ;  /* 0x0000000a0a097812 */ /* 0x144fe400078efe05 */
[----:B------:R-:W-:Y:S01]  /*3eb0*/  LOP3.LUT R5, R10, 0x4, R5, 0xfe, !PT ;  /* 0x000000040a057812 */ /* 0x000fe200078efe05 */
[----:B------:R-:W-:Y:S02]  /*3ec0*/  IMAD R10, R8, UR4, RZ ;  /* 0x00000004080a7c24 */ /* 0x000fe4000f8e02ff */
[----:B----4-:R-:W-:Y:S01]  /*3ed0*/  IMAD R11, R4, UR4, RZ ;  /* 0x00000004040b7c24 */ /* 0x010fe2000f8e02ff */
[C---:B------:R-:W-:Y:S01]  /*3ee0*/  ISETP.LT.AND P5, PT, R5.reuse, UR11, !P0 ;  /* 0x0000000b05007c0c */ /* 0x040fe2000c7a1270 */
[----:B------:R-:W-:Y:S02]  /*3ef0*/  IMAD R5, R5, UR4, RZ ;  /* 0x0000000405057c24 */ /* 0x000fe4000f8e02ff */
[----:B0-----:R-:W-:-:S03]  /*3f00*/  IMAD R12, R9, UR4, RZ ;  /* 0x00000004090c7c24 */ /* 0x001fc6000f8e02ff */
[----:B------:R-:W-:-:S04]  /*3f10*/  IADD3 R4, P6, R5, R22, RZ ;  /* 0x0000001605047210 */ /* 0x000fc80007fde0ff */
[----:B------:R-:W-:Y:S02]  /*3f20*/  LEA.HI.X.SX32 R5, R5, R24, 0x1, P6 ;  /* 0x0000001805057211 */ /* 0x000fe400030f0eff */
[----:B-1----:R-:W-:Y:S02]  /*3f30*/  PRMT R15, R16, 0x7770, RZ ;  /* 0x00007770100f7816 */ /* 0x002fe400000000ff */
[----:B---3--:R-:W-:-:S03]  /*3f40*/  PRMT R17, R18, 0x7770, RZ ;  /* 0x0000777012117816 */ /* 0x008fc600000000ff */
[----:B------:R0:W-:Y:S01]  /*3f50*/  @P1 STG.E.U8 desc[UR8][R2.64], R15 ;  /* 0x0000000f02001986 */ /* 0x0001e2000c101108 */
[----:B-----5:R-:W-:-:S03]  /*3f60*/  PRMT R19, R21, 0x7770, RZ ;  /* 0x0000777015137816 */ /* 0x020fc600000000ff */
[----:B------:R1:W-:Y:S01]  /*3f70*/  @P4 STG.E.U8 desc[UR8][R6.64], R17 ;  /* 0x0000001106004986 */ /* 0x0003e2000c101108 */
[----:B------:R-:W-:Y:S02]  /*3f80*/  ISETP.LT.AND P4, PT, R8, UR11, !P0 ;  /* 0x0000000b08007c0c */ /* 0x000fe4000c781270 */
[-C--:B------:R-:W-:Y:S01]  /*3f90*/  IADD3 R8, P6, R12, R22.reuse, RZ ;  /* 0x000000160c087210 */ /* 0x080fe20007fde0ff */
[----:B------:R2:W-:Y:S01]  /*3fa0*/  @P5 STG.E.U8 desc[UR8][R4.64], R19 ;  /* 0x0000001304005986 */ /* 0x0005e2000c101108 */
[----:B------:R-:W-:Y:S02]  /*3fb0*/  PRMT R23, R20, 0x7770, RZ ;  /* 0x0000777014177816 */ /* 0x000fe400000000ff */
[----:B------:R-:W-:Y:S01]  /*3fc0*/  PRMT R21, R21, 0x7771, RZ ;  /* 0x0000777115157816 */ /* 0x000fe200000000ff */
[----:B0-----:R-:W-:Y:S01]  /*3fd0*/  IMAD R15, R0, UR4, RZ ;  /* 0x00000004000f7c24 */ /* 0x001fe2000f8e02ff */
[-C--:B------:R-:W-:Y:S02]  /*3fe0*/  IADD3 R2, P1, R10, R22.reuse, RZ ;  /* 0x000000160a027210 */ /* 0x080fe40007f3e0ff */
[----:B-1----:R-:W-:-:S02]  /*3ff0*/  IADD3 R6, P2, R11, R22, RZ ;  /* 0x000000160b067210 */ /* 0x002fc40007f5e0ff */
[----:B------:R-:W-:Y:S02]  /*4000*/  LEA.HI.X.SX32 R3, R10, R24, 0x1, P1 ;  /* 0x000000180a037211 */ /* 0x000fe400008f0eff */
[C---:B------:R-:W-:Y:S02]  /*4010*/  IADD3 R10, P1, R14.reuse, R22, RZ ;  /* 0x000000160e0a7210 */ /* 0x040fe40007f3e0ff */
[-C--:B------:R-:W-:Y:S01]  /*4020*/  LEA.HI.X.SX32 R7, R11, R24.reuse, 0x1, P2 ;  /* 0x000000180b077211 */ /* 0x080fe200010f0eff */
[----:B------:R2:W-:Y:S01]  /*4030*/  @P4 STG.E.U8 desc[UR8][R2.64], R23 ;  /* 0x0000001702004986 */ /* 0x0005e2000c101108 */
[----:B------:R-:W-:Y:S02]  /*4040*/  ISETP.LT.AND P2, PT, R9, UR11, !P0 ;  /* 0x0000000b09007c0c */ /* 0x000fe4000c741270 */
[-C--:B------:R-:W-:Y:S02]  /*4050*/  LEA.HI.X.SX32 R11, R14, R24.reuse, 0x1, P1 ;  /* 0x000000180e0b7211 */ /* 0x080fe400008f0eff */
[----:B------:R-:W-:-:S02]  /*4060*/  LEA.HI.X.SX32 R9, R12, R24, 0x1, P6 ;  /* 0x000000180c097211 */ /* 0x000fc400030f0eff */
[----:B------:R-:W-:Y:S02]  /*4070*/  ISETP.LT.AND P1, PT, R13, UR11, !P0 ;  /* 0x0000000b0d007c0c */ /* 0x000fe4000c721270 */
[C---:B------:R-:W-:Y:S02]  /*4080*/  IADD3 R12, P6, R15.reuse, R22, RZ ;  /* 0x000000160f0c7210 */ /* 0x040fe40007fde0ff */
[----:B------:R-:W-:Y:S02]  /*4090*/  ISETP.LT.AND P0, PT, R0, UR11, !P0 ;  /* 0x0000000b00007c0c */ /* 0x000fe4000c701270 */
[----:B------:R-:W-:Y:S02]  /*40a0*/  LEA.HI.X.SX32 R13, R15, R24, 0x1, P6 ;  /* 0x000000180f0d7211 */ /* 0x000fe400030f0eff */
[----:B------:R-:W-:Y:S02]  /*40b0*/  PRMT R15, R16, 0x7771, RZ ;  /* 0x00007771100f7816 */ /* 0x000fe400000000ff */
[----:B------:R-:W-:-:S03]  /*40c0*/  PRMT R17, R18, 0x7771, RZ ;  /* 0x0000777112117816 */ /* 0x000fc600000000ff */
[----:B------:R2:W-:Y:S04]  /*40d0*/  @P3 STG.E.U8 desc[UR8][R6.64], R15 ;  /* 0x0000000f06003986 */ /* 0x0005e8000c101108 */
[----:B------:R2:W-:Y:S04]  /*40e0*/  @P2 STG.E.U8 desc[UR8][R8.64], R17 ;  /* 0x0000001108002986 */ /* 0x0005e8000c101108 */
[----:B------:R2:W-:Y:S01]  /*40f0*/  @P1 STG.E.U8 desc[UR8][R10.64], R21 ;  /* 0x000000150a001986 */ /* 0x0005e2000c101108 */
[----:B------:R-:W-:Y:S05]  /*4100*/  @!P0 EXIT ;  /* 0x000000000000894d */ /* 0x000fea0003800000 */
[----:B--2---:R-:W-:-:S05]  /*4110*/  PRMT R3, R20, 0x7771, RZ ;  /* 0x0000777114037816 */ /* 0x004fca00000000ff */
[----:B------:R-:W-:Y:S01]  /*4120*/  STG.E.U8 desc[UR8][R12.64], R3 ;  /* 0x000000030c007986 */ /* 0x000fe2000c101108 */
[----:B------:R-:W-:Y:S05]  /*4130*/  EXIT ;  /* 0x000000000000794d */ /* 0x000fea0003800000 */
.L_x_2:
[----:B------:R-:W-:-:S00]  /*4140*/  BRA `(.L_x_2) ;  /* 0xfffffffc00fc7947 */ /* 0x000fc0000383ffff */
[----:B------:R-:W-:-:S00]  /*4150*/  NOP ;  /* 0x0000000000007918 */ /* 0x000fc00000000000 */
        /* <DEDUP_REMOVED lines=10> */
.L_x_3:


//--------------------- .nv.shared.matmul_kernel  --------------------------
	.section	.nv.shared.matmul_kernel,"aw",@nobits
	.sectionflags	@""
	.align	16
	.zero		1024


//--------------------- .nv.shared.reserved.0     --------------------------
	.section	.nv.shared.reserved.0,"aw",@nobits
	.weak		__nv_reservedSMEM_offset_0_alias
	.size		__nv_reservedSMEM_offset_0_alias, 0, 0
	.other		__nv_reservedSMEM_offset_0_alias,@"STO_CUDA_RESERVED_SHARED STV_DEFAULT"
__nv_reservedSMEM_offset_0_alias:
	.zero		0


//--------------------- .nv.constant0.matmul_kernel --------------------------
	.section	.nv.constant0.matmul_kernel,"a",@progbits
	.sectionflags	@""
	.align	4
.nv.constant0.matmul_kernel:
	.zero		608


//--------------------- SYMBOLS --------------------------

	.type		.nv.reservedSmem.offset0,@object
	.size		.nv.reservedSmem.offset0,0x4
